//
// Generated by NVIDIA NVVM Compiler
//
// Compiler Build ID: CL-36424714
// Cuda compilation tools, release 13.0, V13.0.88
// Based on NVVM 20.0.0
//

.version 9.0
.target sm_100
.address_size 64

	// .globl	_Z15patternBarchingPKiii
.extern .func  (.param .b32 func_retval0) vprintf
(
	.param .b64 vprintf_param_0,
	.param .b64 vprintf_param_1
)
;
.global .align 8 .b8 test[16];
.global .align 1 .b8 $str[15] = {10, 98, 101, 115, 116, 78, 101, 105, 103, 104, 98, 111, 114, 10};

.visible .entry _Z15patternBarchingPKiii(
	.param .u64 .ptr .align 1 _Z15patternBarchingPKiii_param_0,
	.param .u32 _Z15patternBarchingPKiii_param_1,
	.param .u32 _Z15patternBarchingPKiii_param_2
)
{
	.local .align 16 .b8 	__local_depot0[320];
	.reg .b64 	%SP;
	.reg .b64 	%SPL;
	.reg .pred 	%p<292>;
	.reg .b32 	%r<1291>;
	.reg .b64 	%rd<265>;

	mov.u64 	%SPL, __local_depot0;
	ld.param.u64 	%rd36, [_Z15patternBarchingPKiii_param_0];
	ld.param.u32 	%r266, [_Z15patternBarchingPKiii_param_1];
	cvta.to.global.u64 	%rd1, %rd36;
	add.u64 	%rd2, %SPL, 0;
	add.u64 	%rd3, %SPL, 160;
	mov.u32 	%r268, %ntid.x;
	mov.u32 	%r269, %ctaid.x;
	mov.u32 	%r270, %tid.x;
	mad.lo.s32 	%r1, %r268, %r269, %r270;
	sub.s32 	%r2, 600, %r266;
	setp.ge.s32 	%p1, %r1, %r2;
	@%p1 bra 	$L__BB0_196;
	setp.gt.s32 	%p2, %r266, 0;
	@%p2 bra 	$L__BB0_4;
	mov.b32 	%r1287, 0;
	mov.u32 	%r1185, %r1287;
$L__BB0_3:
	mul.lo.s32 	%r272, %r1287, 600;
	sub.s32 	%r273, %r272, %r266;
	add.s32 	%r274, %r273, 600;
	setp.lt.s32 	%p3, %r272, %r274;
	selp.b32 	%r275, 0, 999, %p3;
	add.s32 	%r1185, %r275, %r1185;
	add.s32 	%r1287, %r1287, 1;
	setp.eq.s32 	%p4, %r1287, 20;
	@%p4 bra 	$L__BB0_34;
	bra.uni 	$L__BB0_3;
$L__BB0_4:
	add.s32 	%r3, %r266, -1;
	and.b32  	%r4, %r266, 15;
	setp.lt.u32 	%p5, %r3, 15;
	mov.b32 	%r1156, 0;
	@%p5 bra 	$L__BB0_7;
	and.b32  	%r1156, %r266, 2147483632;
	mov.b32 	%r1179, 0;
$L__BB0_6:
	.pragma "nounroll";
	add.s32 	%r278, %r1179, %r1;
	mul.wide.s32 	%rd39, %r278, 4;
	add.s64 	%rd40, %rd1, %rd39;
	ld.global.u32 	%r279, [%rd40];
	mul.wide.u32 	%rd41, %r1179, 4;
	add.s64 	%rd42, %rd2, %rd41;
	ld.global.u32 	%r280, [%rd40+4];
	ld.global.u32 	%r281, [%rd40+8];
	ld.global.u32 	%r282, [%rd40+12];
	st.local.v4.u32 	[%rd42], {%r279, %r280, %r281, %r282};
	ld.global.u32 	%r283, [%rd40+16];
	ld.global.u32 	%r284, [%rd40+20];
	ld.global.u32 	%r285, [%rd40+24];
	ld.global.u32 	%r286, [%rd40+28];
	st.local.v4.u32 	[%rd42+16], {%r283, %r284, %r285, %r286};
	ld.global.u32 	%r287, [%rd40+32];
	ld.global.u32 	%r288, [%rd40+36];
	ld.global.u32 	%r289, [%rd40+40];
	ld.global.u32 	%r290, [%rd40+44];
	st.local.v4.u32 	[%rd42+32], {%r287, %r288, %r289, %r290};
	ld.global.u32 	%r291, [%rd40+48];
	ld.global.u32 	%r292, [%rd40+52];
	ld.global.u32 	%r293, [%rd40+56];
	ld.global.u32 	%r294, [%rd40+60];
	st.local.v4.u32 	[%rd42+48], {%r291, %r292, %r293, %r294};
	add.s32 	%r1179, %r1179, 16;
	setp.eq.s32 	%p6, %r1179, %r1156;
	@%p6 bra 	$L__BB0_7;
	bra.uni 	$L__BB0_6;
$L__BB0_7:
	setp.eq.s32 	%p7, %r4, 0;
	@%p7 bra 	$L__BB0_16;
	and.b32  	%r7, %r266, 7;
	setp.lt.u32 	%p8, %r4, 8;
	@%p8 bra 	$L__BB0_10;
	add.s32 	%r295, %r1156, %r1;
	mul.wide.s32 	%rd43, %r295, 4;
	add.s64 	%rd44, %rd1, %rd43;
	ld.global.u32 	%r296, [%rd44];
	mul.wide.u32 	%rd45, %r1156, 4;
	add.s64 	%rd46, %rd2, %rd45;
	st.local.u32 	[%rd46], %r296;
	ld.global.u32 	%r297, [%rd44+4];
	st.local.u32 	[%rd46+4], %r297;
	ld.global.u32 	%r298, [%rd44+8];
	st.local.u32 	[%rd46+8], %r298;
	ld.global.u32 	%r299, [%rd44+12];
	st.local.u32 	[%rd46+12], %r299;
	ld.global.u32 	%r300, [%rd44+16];
	st.local.u32 	[%rd46+16], %r300;
	ld.global.u32 	%r301, [%rd44+20];
	st.local.u32 	[%rd46+20], %r301;
	ld.global.u32 	%r302, [%rd44+24];
	st.local.u32 	[%rd46+24], %r302;
	ld.global.u32 	%r303, [%rd44+28];
	st.local.u32 	[%rd46+28], %r303;
	add.s32 	%r1156, %r1156, 8;
$L__BB0_10:
	setp.eq.s32 	%p9, %r7, 0;
	@%p9 bra 	$L__BB0_16;
	and.b32  	%r10, %r266, 3;
	setp.lt.u32 	%p10, %r7, 4;
	@%p10 bra 	$L__BB0_13;
	add.s32 	%r304, %r1156, %r1;
	mul.wide.s32 	%rd47, %r304, 4;
	add.s64 	%rd48, %rd1, %rd47;
	ld.global.u32 	%r305, [%rd48];
	mul.wide.u32 	%rd49, %r1156, 4;
	add.s64 	%rd50, %rd2, %rd49;
	st.local.u32 	[%rd50], %r305;
	ld.global.u32 	%r306, [%rd48+4];
	st.local.u32 	[%rd50+4], %r306;
	ld.global.u32 	%r307, [%rd48+8];
	st.local.u32 	[%rd50+8], %r307;
	ld.global.u32 	%r308, [%rd48+12];
	st.local.u32 	[%rd50+12], %r308;
	add.s32 	%r1156, %r1156, 4;
$L__BB0_13:
	setp.eq.s32 	%p11, %r10, 0;
	@%p11 bra 	$L__BB0_16;
	mov.b32 	%r1160, 0;
$L__BB0_15:
	.pragma "nounroll";
	add.s32 	%r310, %r1156, %r1;
	mul.wide.s32 	%rd51, %r310, 4;
	add.s64 	%rd52, %rd1, %rd51;
	ld.global.u32 	%r311, [%rd52];
	mul.wide.u32 	%rd53, %r1156, 4;
	add.s64 	%rd54, %rd2, %rd53;
	st.local.u32 	[%rd54], %r311;
	add.s32 	%r1156, %r1156, 1;
	add.s32 	%r1160, %r1160, 1;
	setp.ne.s32 	%p12, %r1160, %r10;
	@%p12 bra 	$L__BB0_15;
$L__BB0_16:
	add.s32 	%r17, %r4, -1;
	and.b32  	%r18, %r266, 7;
	add.s32 	%r19, %r18, -1;
	and.b32  	%r20, %r266, 2147483632;
	and.b32  	%r21, %r266, 3;
	mov.b32 	%r1162, 0;
	mov.u32 	%r1161, %r2;
	mov.u32 	%r1185, %r1162;
$L__BB0_17:
	mul.lo.s32 	%r1165, %r1162, 600;
	sub.s32 	%r26, %r1165, %r266;
	add.s32 	%r314, %r26, 600;
	setp.ge.s32 	%p13, %r1165, %r314;
	mov.b32 	%r1166, 999;
	@%p13 bra 	$L__BB0_33;
	mov.b32 	%r1166, 999;
$L__BB0_19:
	setp.lt.u32 	%p14, %r3, 15;
	mov.b32 	%r1173, 0;
	mov.u32 	%r1178, %r1173;
	@%p14 bra 	$L__BB0_22;
	mov.b32 	%r1167, 0;
	mov.u32 	%r1178, %r1167;
$L__BB0_21:
	.pragma "nounroll";
	mul.wide.u32 	%rd55, %r1167, 4;
	add.s64 	%rd56, %rd2, %rd55;
	ld.local.v4.u32 	{%r319, %r320, %r321, %r322}, [%rd56];
	add.s32 	%r323, %r1167, %r1165;
	mul.wide.u32 	%rd57, %r323, 4;
	add.s64 	%rd58, %rd1, %rd57;
	ld.global.u32 	%r324, [%rd58];
	setp.ne.s32 	%p15, %r319, %r324;
	selp.u32 	%r325, 1, 0, %p15;
	add.s32 	%r326, %r1178, %r325;
	ld.global.u32 	%r327, [%rd58+4];
	setp.ne.s32 	%p16, %r320, %r327;
	selp.u32 	%r328, 1, 0, %p16;
	add.s32 	%r329, %r326, %r328;
	ld.global.u32 	%r330, [%rd58+8];
	setp.ne.s32 	%p17, %r321, %r330;
	selp.u32 	%r331, 1, 0, %p17;
	add.s32 	%r332, %r329, %r331;
	ld.global.u32 	%r333, [%rd58+12];
	setp.ne.s32 	%p18, %r322, %r333;
	selp.u32 	%r334, 1, 0, %p18;
	add.s32 	%r335, %r332, %r334;
	ld.local.v4.u32 	{%r336, %r337, %r338, %r339}, [%rd56+16];
	ld.global.u32 	%r340, [%rd58+16];
	setp.ne.s32 	%p19, %r336, %r340;
	selp.u32 	%r341, 1, 0, %p19;
	add.s32 	%r342, %r335, %r341;
	ld.global.u32 	%r343, [%rd58+20];
	setp.ne.s32 	%p20, %r337, %r343;
	selp.u32 	%r344, 1, 0, %p20;
	add.s32 	%r345, %r342, %r344;
	ld.global.u32 	%r346, [%rd58+24];
	setp.ne.s32 	%p21, %r338, %r346;
	selp.u32 	%r347, 1, 0, %p21;
	add.s32 	%r348, %r345, %r347;
	ld.global.u32 	%r349, [%rd58+28];
	setp.ne.s32 	%p22, %r339, %r349;
	selp.u32 	%r350, 1, 0, %p22;
	add.s32 	%r351, %r348, %r350;
	ld.local.v4.u32 	{%r352, %r353, %r354, %r355}, [%rd56+32];
	ld.global.u32 	%r356, [%rd58+32];
	setp.ne.s32 	%p23, %r352, %r356;
	selp.u32 	%r357, 1, 0, %p23;
	add.s32 	%r358, %r351, %r357;
	ld.global.u32 	%r359, [%rd58+36];
	setp.ne.s32 	%p24, %r353, %r359;
	selp.u32 	%r360, 1, 0, %p24;
	add.s32 	%r361, %r358, %r360;
	ld.global.u32 	%r362, [%rd58+40];
	setp.ne.s32 	%p25, %r354, %r362;
	selp.u32 	%r363, 1, 0, %p25;
	add.s32 	%r364, %r361, %r363;
	ld.global.u32 	%r365, [%rd58+44];
	setp.ne.s32 	%p26, %r355, %r365;
	selp.u32 	%r366, 1, 0, %p26;
	add.s32 	%r367, %r364, %r366;
	ld.local.v4.u32 	{%r368, %r369, %r370, %r371}, [%rd56+48];
	ld.global.u32 	%r372, [%rd58+48];
	setp.ne.s32 	%p27, %r368, %r372;
	selp.u32 	%r373, 1, 0, %p27;
	add.s32 	%r374, %r367, %r373;
	ld.global.u32 	%r375, [%rd58+52];
	setp.ne.s32 	%p28, %r369, %r375;
	selp.u32 	%r376, 1, 0, %p28;
	add.s32 	%r377, %r374, %r376;
	ld.global.u32 	%r378, [%rd58+56];
	setp.ne.s32 	%p29, %r370, %r378;
	selp.u32 	%r379, 1, 0, %p29;
	add.s32 	%r380, %r377, %r379;
	ld.global.u32 	%r381, [%rd58+60];
	setp.ne.s32 	%p30, %r371, %r381;
	selp.u32 	%r382, 1, 0, %p30;
	add.s32 	%r1178, %r380, %r382;
	add.s32 	%r1167, %r1167, 16;
	setp.ne.s32 	%p31, %r1167, %r20;
	mov.u32 	%r1173, %r20;
	@%p31 bra 	$L__BB0_21;
$L__BB0_22:
	setp.eq.s32 	%p32, %r4, 0;
	@%p32 bra 	$L__BB0_32;
	setp.lt.u32 	%p33, %r17, 7;
	@%p33 bra 	$L__BB0_25;
	cvt.u64.u32 	%rd59, %r1173;
	mul.wide.u32 	%rd60, %r1173, 4;
	add.s64 	%rd61, %rd2, %rd60;
	ld.local.u32 	%r384, [%rd61];
	add.s32 	%r385, %r1173, %r1165;
	mul.wide.u32 	%rd62, %r385, 4;
	add.s64 	%rd63, %rd1, %rd62;
	ld.global.u32 	%r386, [%rd63];
	setp.ne.s32 	%p34, %r384, %r386;
	selp.u32 	%r387, 1, 0, %p34;
	add.s32 	%r388, %r1178, %r387;
	ld.local.u32 	%r389, [%rd61+4];
	cvt.u64.u32 	%rd64, %r1165;
	add.s64 	%rd65, %rd59, %rd64;
	shl.b64 	%rd66, %rd65, 2;
	add.s64 	%rd67, %rd1, %rd66;
	ld.global.u32 	%r390, [%rd67+4];
	setp.ne.s32 	%p35, %r389, %r390;
	selp.u32 	%r391, 1, 0, %p35;
	add.s32 	%r392, %r388, %r391;
	ld.local.u32 	%r393, [%rd61+8];
	ld.global.u32 	%r394, [%rd67+8];
	setp.ne.s32 	%p36, %r393, %r394;
	selp.u32 	%r395, 1, 0, %p36;
	add.s32 	%r396, %r392, %r395;
	ld.local.u32 	%r397, [%rd61+12];
	ld.global.u32 	%r398, [%rd67+12];
	setp.ne.s32 	%p37, %r397, %r398;
	selp.u32 	%r399, 1, 0, %p37;
	add.s32 	%r400, %r396, %r399;
	ld.local.u32 	%r401, [%rd61+16];
	ld.global.u32 	%r402, [%rd67+16];
	setp.ne.s32 	%p38, %r401, %r402;
	selp.u32 	%r403, 1, 0, %p38;
	add.s32 	%r404, %r400, %r403;
	ld.local.u32 	%r405, [%rd61+20];
	ld.global.u32 	%r406, [%rd67+20];
	setp.ne.s32 	%p39, %r405, %r406;
	selp.u32 	%r407, 1, 0, %p39;
	add.s32 	%r408, %r404, %r407;
	ld.local.u32 	%r409, [%rd61+24];
	ld.global.u32 	%r410, [%rd67+24];
	setp.ne.s32 	%p40, %r409, %r410;
	selp.u32 	%r411, 1, 0, %p40;
	add.s32 	%r412, %r408, %r411;
	ld.local.u32 	%r413, [%rd61+28];
	ld.global.u32 	%r414, [%rd67+28];
	setp.ne.s32 	%p41, %r413, %r414;
	selp.u32 	%r415, 1, 0, %p41;
	add.s32 	%r1178, %r412, %r415;
	add.s32 	%r1173, %r1173, 8;
$L__BB0_25:
	setp.eq.s32 	%p42, %r18, 0;
	@%p42 bra 	$L__BB0_32;
	setp.lt.u32 	%p43, %r19, 3;
	@%p43 bra 	$L__BB0_28;
	cvt.u64.u32 	%rd68, %r1173;
	mul.wide.u32 	%rd69, %r1173, 4;
	add.s64 	%rd70, %rd2, %rd69;
	ld.local.u32 	%r417, [%rd70];
	add.s32 	%r418, %r1173, %r1165;
	mul.wide.u32 	%rd71, %r418, 4;
	add.s64 	%rd72, %rd1, %rd71;
	ld.global.u32 	%r419, [%rd72];
	setp.ne.s32 	%p44, %r417, %r419;
	selp.u32 	%r420, 1, 0, %p44;
	add.s32 	%r421, %r1178, %r420;
	ld.local.u32 	%r422, [%rd70+4];
	cvt.u64.u32 	%rd73, %r1165;
	add.s64 	%rd74, %rd68, %rd73;
	shl.b64 	%rd75, %rd74, 2;
	add.s64 	%rd76, %rd1, %rd75;
	ld.global.u32 	%r423, [%rd76+4];
	setp.ne.s32 	%p45, %r422, %r423;
	selp.u32 	%r424, 1, 0, %p45;
	add.s32 	%r425, %r421, %r424;
	ld.local.u32 	%r426, [%rd70+8];
	ld.global.u32 	%r427, [%rd76+8];
	setp.ne.s32 	%p46, %r426, %r427;
	selp.u32 	%r428, 1, 0, %p46;
	add.s32 	%r429, %r425, %r428;
	ld.local.u32 	%r430, [%rd70+12];
	ld.global.u32 	%r431, [%rd76+12];
	setp.ne.s32 	%p47, %r430, %r431;
	selp.u32 	%r432, 1, 0, %p47;
	add.s32 	%r1178, %r429, %r432;
	add.s32 	%r1173, %r1173, 4;
$L__BB0_28:
	setp.eq.s32 	%p48, %r21, 0;
	@%p48 bra 	$L__BB0_32;
	setp.eq.s32 	%p49, %r21, 1;
	cvt.u64.u32 	%rd4, %r1173;
	mul.wide.u32 	%rd77, %r1173, 4;
	add.s64 	%rd5, %rd2, %rd77;
	ld.local.u32 	%r433, [%rd5];
	add.s32 	%r434, %r1173, %r1165;
	mul.wide.u32 	%rd78, %r434, 4;
	add.s64 	%rd79, %rd1, %rd78;
	ld.global.u32 	%r435, [%rd79];
	setp.ne.s32 	%p50, %r433, %r435;
	selp.u32 	%r436, 1, 0, %p50;
	add.s32 	%r1178, %r1178, %r436;
	@%p49 bra 	$L__BB0_32;
	setp.eq.s32 	%p51, %r21, 2;
	ld.local.u32 	%r437, [%rd5+4];
	cvt.u64.u32 	%rd80, %r1165;
	add.s64 	%rd81, %rd4, %rd80;
	shl.b64 	%rd82, %rd81, 2;
	add.s64 	%rd6, %rd1, %rd82;
	ld.global.u32 	%r438, [%rd6+4];
	setp.ne.s32 	%p52, %r437, %r438;
	selp.u32 	%r439, 1, 0, %p52;
	add.s32 	%r1178, %r1178, %r439;
	@%p51 bra 	$L__BB0_32;
	ld.local.u32 	%r440, [%rd5+8];
	ld.global.u32 	%r441, [%rd6+8];
	setp.ne.s32 	%p53, %r440, %r441;
	selp.u32 	%r442, 1, 0, %p53;
	add.s32 	%r1178, %r1178, %r442;
$L__BB0_32:
	min.s32 	%r1166, %r1178, %r1166;
	add.s32 	%r1165, %r1165, 1;
	setp.eq.s32 	%p54, %r1165, %r1161;
	@%p54 bra 	$L__BB0_33;
	bra.uni 	$L__BB0_19;
$L__BB0_33:
	add.s32 	%r1185, %r1166, %r1185;
	add.s32 	%r1162, %r1162, 1;
	add.s32 	%r1161, %r26, 1200;
	setp.eq.s32 	%p55, %r1162, 20;
	@%p55 bra 	$L__BB0_34;
	bra.uni 	$L__BB0_17;
$L__BB0_34:
	ld.param.u32 	%r1152, [_Z15patternBarchingPKiii_param_2];
	setp.lt.s32 	%p56, %r1152, 1;
	@%p56 bra 	$L__BB0_196;
	setp.lt.s32 	%p57, %r266, 1;
	@%p57 bra 	$L__BB0_190;
	add.s32 	%r59, %r266, -1;
	and.b32  	%r60, %r266, 15;
	add.s32 	%r61, %r60, -1;
	and.b32  	%r62, %r266, 7;
	add.s32 	%r63, %r62, -1;
	and.b32  	%r64, %r266, 2147483632;
	and.b32  	%r65, %r266, 3;
	mov.b32 	%r1207, 99999;
	mov.b32 	%r1181, 0;
	mov.u64 	%rd94, $str;
$L__BB0_37:
	setp.lt.s32 	%p62, %r266, 1;
	setp.ge.s32 	%p63, %r1207, %r1185;
	or.pred  	%p64, %p63, %p62;
	min.s32 	%r1185, %r1207, %r1185;
	@%p64 bra 	$L__BB0_38;
	bra.uni 	$L__BB0_177;
$L__BB0_38:
	cvta.global.u64 	%rd95, %rd94;
	{ // callseq 5, 0
	.param .b64 param0;
	st.param.b64 	[param0], %rd95;
	.param .b64 param1;
	st.param.b64 	[param1], 0;
	.param .b32 retval0;
	call.uni (retval0), 
	vprintf, 
	(
	param0, 
	param1
	);
	ld.param.b32 	%r491, [retval0];
	} // callseq 5
	mov.b32 	%r1186, 0;
$L__BB0_39:
	mul.wide.u32 	%rd96, %r1186, 4;
	add.s64 	%rd11, %rd2, %rd96;
	ld.local.u32 	%r75, [%rd11];
	setp.eq.s32 	%p74, %r75, 0;
	@%p74 bra 	$L__BB0_60;
	mov.b32 	%r1189, 0;
	st.local.u32 	[%rd11], %r1189;
	mov.u32 	%r1188, %r2;
	mov.u32 	%r1190, %r1189;
$L__BB0_41:
	mul.lo.s32 	%r1191, %r1189, 600;
	sub.s32 	%r80, %r1191, %r266;
	add.s32 	%r495, %r80, 600;
	setp.ge.s32 	%p75, %r1191, %r495;
	mov.b32 	%r1205, 999;
	@%p75 bra 	$L__BB0_57;
	mov.b32 	%r1205, 999;
$L__BB0_43:
	setp.lt.u32 	%p76, %r59, 15;
	mov.b32 	%r1199, 0;
	mov.u32 	%r1204, %r1199;
	@%p76 bra 	$L__BB0_46;
	mov.b32 	%r1193, 0;
	mov.u32 	%r1204, %r1193;
$L__BB0_45:
	.pragma "nounroll";
	mul.wide.u32 	%rd97, %r1193, 4;
	add.s64 	%rd98, %rd2, %rd97;
	ld.local.v4.u32 	{%r500, %r501, %r502, %r503}, [%rd98];
	add.s32 	%r504, %r1193, %r1191;
	mul.wide.u32 	%rd99, %r504, 4;
	add.s64 	%rd100, %rd1, %rd99;
	ld.global.u32 	%r505, [%rd100];
	setp.ne.s32 	%p77, %r500, %r505;
	selp.u32 	%r506, 1, 0, %p77;
	add.s32 	%r507, %r1204, %r506;
	ld.global.u32 	%r508, [%rd100+4];
	setp.ne.s32 	%p78, %r501, %r508;
	selp.u32 	%r509, 1, 0, %p78;
	add.s32 	%r510, %r507, %r509;
	ld.global.u32 	%r511, [%rd100+8];
	setp.ne.s32 	%p79, %r502, %r511;
	selp.u32 	%r512, 1, 0, %p79;
	add.s32 	%r513, %r510, %r512;
	ld.global.u32 	%r514, [%rd100+12];
	setp.ne.s32 	%p80, %r503, %r514;
	selp.u32 	%r515, 1, 0, %p80;
	add.s32 	%r516, %r513, %r515;
	ld.local.v4.u32 	{%r517, %r518, %r519, %r520}, [%rd98+16];
	ld.global.u32 	%r521, [%rd100+16];
	setp.ne.s32 	%p81, %r517, %r521;
	selp.u32 	%r522, 1, 0, %p81;
	add.s32 	%r523, %r516, %r522;
	ld.global.u32 	%r524, [%rd100+20];
	setp.ne.s32 	%p82, %r518, %r524;
	selp.u32 	%r525, 1, 0, %p82;
	add.s32 	%r526, %r523, %r525;
	ld.global.u32 	%r527, [%rd100+24];
	setp.ne.s32 	%p83, %r519, %r527;
	selp.u32 	%r528, 1, 0, %p83;
	add.s32 	%r529, %r526, %r528;
	ld.global.u32 	%r530, [%rd100+28];
	setp.ne.s32 	%p84, %r520, %r530;
	selp.u32 	%r531, 1, 0, %p84;
	add.s32 	%r532, %r529, %r531;
	ld.local.v4.u32 	{%r533, %r534, %r535, %r536}, [%rd98+32];
	ld.global.u32 	%r537, [%rd100+32];
	setp.ne.s32 	%p85, %r533, %r537;
	selp.u32 	%r538, 1, 0, %p85;
	add.s32 	%r539, %r532, %r538;
	ld.global.u32 	%r540, [%rd100+36];
	setp.ne.s32 	%p86, %r534, %r540;
	selp.u32 	%r541, 1, 0, %p86;
	add.s32 	%r542, %r539, %r541;
	ld.global.u32 	%r543, [%rd100+40];
	setp.ne.s32 	%p87, %r535, %r543;
	selp.u32 	%r544, 1, 0, %p87;
	add.s32 	%r545, %r542, %r544;
	ld.global.u32 	%r546, [%rd100+44];
	setp.ne.s32 	%p88, %r536, %r546;
	selp.u32 	%r547, 1, 0, %p88;
	add.s32 	%r548, %r545, %r547;
	ld.local.v4.u32 	{%r549, %r550, %r551, %r552}, [%rd98+48];
	ld.global.u32 	%r553, [%rd100+48];
	setp.ne.s32 	%p89, %r549, %r553;
	selp.u32 	%r554, 1, 0, %p89;
	add.s32 	%r555, %r548, %r554;
	ld.global.u32 	%r556, [%rd100+52];
	setp.ne.s32 	%p90, %r550, %r556;
	selp.u32 	%r557, 1, 0, %p90;
	add.s32 	%r558, %r555, %r557;
	ld.global.u32 	%r559, [%rd100+56];
	setp.ne.s32 	%p91, %r551, %r559;
	selp.u32 	%r560, 1, 0, %p91;
	add.s32 	%r561, %r558, %r560;
	ld.global.u32 	%r562, [%rd100+60];
	setp.ne.s32 	%p92, %r552, %r562;
	selp.u32 	%r563, 1, 0, %p92;
	add.s32 	%r1204, %r561, %r563;
	add.s32 	%r1193, %r1193, 16;
	setp.ne.s32 	%p93, %r1193, %r64;
	mov.u32 	%r1199, %r64;
	@%p93 bra 	$L__BB0_45;
$L__BB0_46:
	setp.eq.s32 	%p94, %r60, 0;
	@%p94 bra 	$L__BB0_56;
	setp.lt.u32 	%p95, %r61, 7;
	@%p95 bra 	$L__BB0_49;
	cvt.u64.u32 	%rd101, %r1199;
	mul.wide.u32 	%rd102, %r1199, 4;
	add.s64 	%rd103, %rd2, %rd102;
	ld.local.u32 	%r565, [%rd103];
	add.s32 	%r566, %r1199, %r1191;
	mul.wide.u32 	%rd104, %r566, 4;
	add.s64 	%rd105, %rd1, %rd104;
	ld.global.u32 	%r567, [%rd105];
	setp.ne.s32 	%p96, %r565, %r567;
	selp.u32 	%r568, 1, 0, %p96;
	add.s32 	%r569, %r1204, %r568;
	ld.local.u32 	%r570, [%rd103+4];
	cvt.u64.u32 	%rd106, %r1191;
	add.s64 	%rd107, %rd101, %rd106;
	shl.b64 	%rd108, %rd107, 2;
	add.s64 	%rd109, %rd1, %rd108;
	ld.global.u32 	%r571, [%rd109+4];
	setp.ne.s32 	%p97, %r570, %r571;
	selp.u32 	%r572, 1, 0, %p97;
	add.s32 	%r573, %r569, %r572;
	ld.local.u32 	%r574, [%rd103+8];
	ld.global.u32 	%r575, [%rd109+8];
	setp.ne.s32 	%p98, %r574, %r575;
	selp.u32 	%r576, 1, 0, %p98;
	add.s32 	%r577, %r573, %r576;
	ld.local.u32 	%r578, [%rd103+12];
	ld.global.u32 	%r579, [%rd109+12];
	setp.ne.s32 	%p99, %r578, %r579;
	selp.u32 	%r580, 1, 0, %p99;
	add.s32 	%r581, %r577, %r580;
	ld.local.u32 	%r582, [%rd103+16];
	ld.global.u32 	%r583, [%rd109+16];
	setp.ne.s32 	%p100, %r582, %r583;
	selp.u32 	%r584, 1, 0, %p100;
	add.s32 	%r585, %r581, %r584;
	ld.local.u32 	%r586, [%rd103+20];
	ld.global.u32 	%r587, [%rd109+20];
	setp.ne.s32 	%p101, %r586, %r587;
	selp.u32 	%r588, 1, 0, %p101;
	add.s32 	%r589, %r585, %r588;
	ld.local.u32 	%r590, [%rd103+24];
	ld.global.u32 	%r591, [%rd109+24];
	setp.ne.s32 	%p102, %r590, %r591;
	selp.u32 	%r592, 1, 0, %p102;
	add.s32 	%r593, %r589, %r592;
	ld.local.u32 	%r594, [%rd103+28];
	ld.global.u32 	%r595, [%rd109+28];
	setp.ne.s32 	%p103, %r594, %r595;
	selp.u32 	%r596, 1, 0, %p103;
	add.s32 	%r1204, %r593, %r596;
	add.s32 	%r1199, %r1199, 8;
$L__BB0_49:
	setp.eq.s32 	%p104, %r62, 0;
	@%p104 bra 	$L__BB0_56;
	setp.lt.u32 	%p105, %r63, 3;
	@%p105 bra 	$L__BB0_52;
	cvt.u64.u32 	%rd110, %r1199;
	mul.wide.u32 	%rd111, %r1199, 4;
	add.s64 	%rd112, %rd2, %rd111;
	ld.local.u32 	%r598, [%rd112];
	add.s32 	%r599, %r1199, %r1191;
	mul.wide.u32 	%rd113, %r599, 4;
	add.s64 	%rd114, %rd1, %rd113;
	ld.global.u32 	%r600, [%rd114];
	setp.ne.s32 	%p106, %r598, %r600;
	selp.u32 	%r601, 1, 0, %p106;
	add.s32 	%r602, %r1204, %r601;
	ld.local.u32 	%r603, [%rd112+4];
	cvt.u64.u32 	%rd115, %r1191;
	add.s64 	%rd116, %rd110, %rd115;
	shl.b64 	%rd117, %rd116, 2;
	add.s64 	%rd118, %rd1, %rd117;
	ld.global.u32 	%r604, [%rd118+4];
	setp.ne.s32 	%p107, %r603, %r604;
	selp.u32 	%r605, 1, 0, %p107;
	add.s32 	%r606, %r602, %r605;
	ld.local.u32 	%r607, [%rd112+8];
	ld.global.u32 	%r608, [%rd118+8];
	setp.ne.s32 	%p108, %r607, %r608;
	selp.u32 	%r609, 1, 0, %p108;
	add.s32 	%r610, %r606, %r609;
	ld.local.u32 	%r611, [%rd112+12];
	ld.global.u32 	%r612, [%rd118+12];
	setp.ne.s32 	%p109, %r611, %r612;
	selp.u32 	%r613, 1, 0, %p109;
	add.s32 	%r1204, %r610, %r613;
	add.s32 	%r1199, %r1199, 4;
$L__BB0_52:
	setp.eq.s32 	%p110, %r65, 0;
	@%p110 bra 	$L__BB0_56;
	setp.eq.s32 	%p111, %r65, 1;
	cvt.u64.u32 	%rd12, %r1199;
	mul.wide.u32 	%rd119, %r1199, 4;
	add.s64 	%rd13, %rd2, %rd119;
	ld.local.u32 	%r614, [%rd13];
	add.s32 	%r615, %r1199, %r1191;
	mul.wide.u32 	%rd120, %r615, 4;
	add.s64 	%rd121, %rd1, %rd120;
	ld.global.u32 	%r616, [%rd121];
	setp.ne.s32 	%p112, %r614, %r616;
	selp.u32 	%r617, 1, 0, %p112;
	add.s32 	%r1204, %r1204, %r617;
	@%p111 bra 	$L__BB0_56;
	setp.eq.s32 	%p113, %r65, 2;
	ld.local.u32 	%r618, [%rd13+4];
	cvt.u64.u32 	%rd122, %r1191;
	add.s64 	%rd123, %rd12, %rd122;
	shl.b64 	%rd124, %rd123, 2;
	add.s64 	%rd14, %rd1, %rd124;
	ld.global.u32 	%r619, [%rd14+4];
	setp.ne.s32 	%p114, %r618, %r619;
	selp.u32 	%r620, 1, 0, %p114;
	add.s32 	%r1204, %r1204, %r620;
	@%p113 bra 	$L__BB0_56;
	ld.local.u32 	%r621, [%rd13+8];
	ld.global.u32 	%r622, [%rd14+8];
	setp.ne.s32 	%p115, %r621, %r622;
	selp.u32 	%r623, 1, 0, %p115;
	add.s32 	%r1204, %r1204, %r623;
$L__BB0_56:
	min.s32 	%r1205, %r1204, %r1205;
	add.s32 	%r1191, %r1191, 1;
	setp.ne.s32 	%p116, %r1191, %r1188;
	@%p116 bra 	$L__BB0_43;
$L__BB0_57:
	add.s32 	%r1190, %r1205, %r1190;
	add.s32 	%r1189, %r1189, 1;
	add.s32 	%r1188, %r80, 1200;
	setp.ne.s32 	%p117, %r1189, 20;
	@%p117 bra 	$L__BB0_41;
	setp.lt.s32 	%p118, %r1190, %r1207;
	@%p118 bra 	$L__BB0_164;
$L__BB0_59:
	mul.wide.u32 	%rd135, %r1186, 4;
	add.s64 	%rd136, %rd2, %rd135;
	st.local.u32 	[%rd136], %r75;
$L__BB0_60:
	setp.eq.s32 	%p128, %r75, 1;
	@%p128 bra 	$L__BB0_81;
	mul.wide.u32 	%rd137, %r1186, 4;
	add.s64 	%rd138, %rd2, %rd137;
	mov.b32 	%r658, 1;
	st.local.u32 	[%rd138], %r658;
	mov.b32 	%r1210, 0;
	mov.u32 	%r1209, %r2;
	mov.u32 	%r1211, %r1210;
$L__BB0_62:
	mul.lo.s32 	%r1212, %r1210, 600;
	sub.s32 	%r118, %r1212, %r266;
	add.s32 	%r660, %r118, 600;
	setp.ge.s32 	%p129, %r1212, %r660;
	mov.b32 	%r1226, 999;
	@%p129 bra 	$L__BB0_78;
	mov.b32 	%r1226, 999;
$L__BB0_64:
	setp.lt.u32 	%p130, %r59, 15;
	mov.b32 	%r1220, 0;
	mov.u32 	%r1225, %r1220;
	@%p130 bra 	$L__BB0_67;
	mov.b32 	%r1214, 0;
	mov.u32 	%r1225, %r1214;
$L__BB0_66:
	.pragma "nounroll";
	mul.wide.u32 	%rd139, %r1214, 4;
	add.s64 	%rd140, %rd2, %rd139;
	ld.local.v4.u32 	{%r665, %r666, %r667, %r668}, [%rd140];
	add.s32 	%r669, %r1214, %r1212;
	mul.wide.u32 	%rd141, %r669, 4;
	add.s64 	%rd142, %rd1, %rd141;
	ld.global.u32 	%r670, [%rd142];
	setp.ne.s32 	%p131, %r665, %r670;
	selp.u32 	%r671, 1, 0, %p131;
	add.s32 	%r672, %r1225, %r671;
	ld.global.u32 	%r673, [%rd142+4];
	setp.ne.s32 	%p132, %r666, %r673;
	selp.u32 	%r674, 1, 0, %p132;
	add.s32 	%r675, %r672, %r674;
	ld.global.u32 	%r676, [%rd142+8];
	setp.ne.s32 	%p133, %r667, %r676;
	selp.u32 	%r677, 1, 0, %p133;
	add.s32 	%r678, %r675, %r677;
	ld.global.u32 	%r679, [%rd142+12];
	setp.ne.s32 	%p134, %r668, %r679;
	selp.u32 	%r680, 1, 0, %p134;
	add.s32 	%r681, %r678, %r680;
	ld.local.v4.u32 	{%r682, %r683, %r684, %r685}, [%rd140+16];
	ld.global.u32 	%r686, [%rd142+16];
	setp.ne.s32 	%p135, %r682, %r686;
	selp.u32 	%r687, 1, 0, %p135;
	add.s32 	%r688, %r681, %r687;
	ld.global.u32 	%r689, [%rd142+20];
	setp.ne.s32 	%p136, %r683, %r689;
	selp.u32 	%r690, 1, 0, %p136;
	add.s32 	%r691, %r688, %r690;
	ld.global.u32 	%r692, [%rd142+24];
	setp.ne.s32 	%p137, %r684, %r692;
	selp.u32 	%r693, 1, 0, %p137;
	add.s32 	%r694, %r691, %r693;
	ld.global.u32 	%r695, [%rd142+28];
	setp.ne.s32 	%p138, %r685, %r695;
	selp.u32 	%r696, 1, 0, %p138;
	add.s32 	%r697, %r694, %r696;
	ld.local.v4.u32 	{%r698, %r699, %r700, %r701}, [%rd140+32];
	ld.global.u32 	%r702, [%rd142+32];
	setp.ne.s32 	%p139, %r698, %r702;
	selp.u32 	%r703, 1, 0, %p139;
	add.s32 	%r704, %r697, %r703;
	ld.global.u32 	%r705, [%rd142+36];
	setp.ne.s32 	%p140, %r699, %r705;
	selp.u32 	%r706, 1, 0, %p140;
	add.s32 	%r707, %r704, %r706;
	ld.global.u32 	%r708, [%rd142+40];
	setp.ne.s32 	%p141, %r700, %r708;
	selp.u32 	%r709, 1, 0, %p141;
	add.s32 	%r710, %r707, %r709;
	ld.global.u32 	%r711, [%rd142+44];
	setp.ne.s32 	%p142, %r701, %r711;
	selp.u32 	%r712, 1, 0, %p142;
	add.s32 	%r713, %r710, %r712;
	ld.local.v4.u32 	{%r714, %r715, %r716, %r717}, [%rd140+48];
	ld.global.u32 	%r718, [%rd142+48];
	setp.ne.s32 	%p143, %r714, %r718;
	selp.u32 	%r719, 1, 0, %p143;
	add.s32 	%r720, %r713, %r719;
	ld.global.u32 	%r721, [%rd142+52];
	setp.ne.s32 	%p144, %r715, %r721;
	selp.u32 	%r722, 1, 0, %p144;
	add.s32 	%r723, %r720, %r722;
	ld.global.u32 	%r724, [%rd142+56];
	setp.ne.s32 	%p145, %r716, %r724;
	selp.u32 	%r725, 1, 0, %p145;
	add.s32 	%r726, %r723, %r725;
	ld.global.u32 	%r727, [%rd142+60];
	setp.ne.s32 	%p146, %r717, %r727;
	selp.u32 	%r728, 1, 0, %p146;
	add.s32 	%r1225, %r726, %r728;
	add.s32 	%r1214, %r1214, 16;
	setp.ne.s32 	%p147, %r1214, %r64;
	mov.u32 	%r1220, %r64;
	@%p147 bra 	$L__BB0_66;
$L__BB0_67:
	setp.eq.s32 	%p148, %r60, 0;
	@%p148 bra 	$L__BB0_77;
	setp.lt.u32 	%p149, %r61, 7;
	@%p149 bra 	$L__BB0_70;
	cvt.u64.u32 	%rd143, %r1220;
	mul.wide.u32 	%rd144, %r1220, 4;
	add.s64 	%rd145, %rd2, %rd144;
	ld.local.u32 	%r730, [%rd145];
	add.s32 	%r731, %r1220, %r1212;
	mul.wide.u32 	%rd146, %r731, 4;
	add.s64 	%rd147, %rd1, %rd146;
	ld.global.u32 	%r732, [%rd147];
	setp.ne.s32 	%p150, %r730, %r732;
	selp.u32 	%r733, 1, 0, %p150;
	add.s32 	%r734, %r1225, %r733;
	ld.local.u32 	%r735, [%rd145+4];
	cvt.u64.u32 	%rd148, %r1212;
	add.s64 	%rd149, %rd143, %rd148;
	shl.b64 	%rd150, %rd149, 2;
	add.s64 	%rd151, %rd1, %rd150;
	ld.global.u32 	%r736, [%rd151+4];
	setp.ne.s32 	%p151, %r735, %r736;
	selp.u32 	%r737, 1, 0, %p151;
	add.s32 	%r738, %r734, %r737;
	ld.local.u32 	%r739, [%rd145+8];
	ld.global.u32 	%r740, [%rd151+8];
	setp.ne.s32 	%p152, %r739, %r740;
	selp.u32 	%r741, 1, 0, %p152;
	add.s32 	%r742, %r738, %r741;
	ld.local.u32 	%r743, [%rd145+12];
	ld.global.u32 	%r744, [%rd151+12];
	setp.ne.s32 	%p153, %r743, %r744;
	selp.u32 	%r745, 1, 0, %p153;
	add.s32 	%r746, %r742, %r745;
	ld.local.u32 	%r747, [%rd145+16];
	ld.global.u32 	%r748, [%rd151+16];
	setp.ne.s32 	%p154, %r747, %r748;
	selp.u32 	%r749, 1, 0, %p154;
	add.s32 	%r750, %r746, %r749;
	ld.local.u32 	%r751, [%rd145+20];
	ld.global.u32 	%r752, [%rd151+20];
	setp.ne.s32 	%p155, %r751, %r752;
	selp.u32 	%r753, 1, 0, %p155;
	add.s32 	%r754, %r750, %r753;
	ld.local.u32 	%r755, [%rd145+24];
	ld.global.u32 	%r756, [%rd151+24];
	setp.ne.s32 	%p156, %r755, %r756;
	selp.u32 	%r757, 1, 0, %p156;
	add.s32 	%r758, %r754, %r757;
	ld.local.u32 	%r759, [%rd145+28];
	ld.global.u32 	%r760, [%rd151+28];
	setp.ne.s32 	%p157, %r759, %r760;
	selp.u32 	%r761, 1, 0, %p157;
	add.s32 	%r1225, %r758, %r761;
	add.s32 	%r1220, %r1220, 8;
$L__BB0_70:
	setp.eq.s32 	%p158, %r62, 0;
	@%p158 bra 	$L__BB0_77;
	setp.lt.u32 	%p159, %r63, 3;
	@%p159 bra 	$L__BB0_73;
	cvt.u64.u32 	%rd152, %r1220;
	mul.wide.u32 	%rd153, %r1220, 4;
	add.s64 	%rd154, %rd2, %rd153;
	ld.local.u32 	%r763, [%rd154];
	add.s32 	%r764, %r1220, %r1212;
	mul.wide.u32 	%rd155, %r764, 4;
	add.s64 	%rd156, %rd1, %rd155;
	ld.global.u32 	%r765, [%rd156];
	setp.ne.s32 	%p160, %r763, %r765;
	selp.u32 	%r766, 1, 0, %p160;
	add.s32 	%r767, %r1225, %r766;
	ld.local.u32 	%r768, [%rd154+4];
	cvt.u64.u32 	%rd157, %r1212;
	add.s64 	%rd158, %rd152, %rd157;
	shl.b64 	%rd159, %rd158, 2;
	add.s64 	%rd160, %rd1, %rd159;
	ld.global.u32 	%r769, [%rd160+4];
	setp.ne.s32 	%p161, %r768, %r769;
	selp.u32 	%r770, 1, 0, %p161;
	add.s32 	%r771, %r767, %r770;
	ld.local.u32 	%r772, [%rd154+8];
	ld.global.u32 	%r773, [%rd160+8];
	setp.ne.s32 	%p162, %r772, %r773;
	selp.u32 	%r774, 1, 0, %p162;
	add.s32 	%r775, %r771, %r774;
	ld.local.u32 	%r776, [%rd154+12];
	ld.global.u32 	%r777, [%rd160+12];
	setp.ne.s32 	%p163, %r776, %r777;
	selp.u32 	%r778, 1, 0, %p163;
	add.s32 	%r1225, %r775, %r778;
	add.s32 	%r1220, %r1220, 4;
$L__BB0_73:
	setp.eq.s32 	%p164, %r65, 0;
	@%p164 bra 	$L__BB0_77;
	setp.eq.s32 	%p165, %r65, 1;
	cvt.u64.u32 	%rd15, %r1220;
	mul.wide.u32 	%rd161, %r1220, 4;
	add.s64 	%rd16, %rd2, %rd161;
	ld.local.u32 	%r779, [%rd16];
	add.s32 	%r780, %r1220, %r1212;
	mul.wide.u32 	%rd162, %r780, 4;
	add.s64 	%rd163, %rd1, %rd162;
	ld.global.u32 	%r781, [%rd163];
	setp.ne.s32 	%p166, %r779, %r781;
	selp.u32 	%r782, 1, 0, %p166;
	add.s32 	%r1225, %r1225, %r782;
	@%p165 bra 	$L__BB0_77;
	setp.eq.s32 	%p167, %r65, 2;
	ld.local.u32 	%r783, [%rd16+4];
	cvt.u64.u32 	%rd164, %r1212;
	add.s64 	%rd165, %rd15, %rd164;
	shl.b64 	%rd166, %rd165, 2;
	add.s64 	%rd17, %rd1, %rd166;
	ld.global.u32 	%r784, [%rd17+4];
	setp.ne.s32 	%p168, %r783, %r784;
	selp.u32 	%r785, 1, 0, %p168;
	add.s32 	%r1225, %r1225, %r785;
	@%p167 bra 	$L__BB0_77;
	ld.local.u32 	%r786, [%rd16+8];
	ld.global.u32 	%r787, [%rd17+8];
	setp.ne.s32 	%p169, %r786, %r787;
	selp.u32 	%r788, 1, 0, %p169;
	add.s32 	%r1225, %r1225, %r788;
$L__BB0_77:
	min.s32 	%r1226, %r1225, %r1226;
	add.s32 	%r1212, %r1212, 1;
	setp.ne.s32 	%p170, %r1212, %r1209;
	@%p170 bra 	$L__BB0_64;
$L__BB0_78:
	add.s32 	%r1211, %r1226, %r1211;
	add.s32 	%r1210, %r1210, 1;
	add.s32 	%r1209, %r118, 1200;
	setp.ne.s32 	%p171, %r1210, 20;
	@%p171 bra 	$L__BB0_62;
	setp.lt.s32 	%p172, %r1211, %r1207;
	@%p172 bra 	$L__BB0_151;
$L__BB0_80:
	mul.wide.u32 	%rd177, %r1186, 4;
	add.s64 	%rd178, %rd2, %rd177;
	st.local.u32 	[%rd178], %r75;
$L__BB0_81:
	setp.eq.s32 	%p182, %r75, 2;
	@%p182 bra 	$L__BB0_102;
	mul.wide.u32 	%rd179, %r1186, 4;
	add.s64 	%rd180, %rd2, %rd179;
	mov.b32 	%r823, 2;
	st.local.u32 	[%rd180], %r823;
	mov.b32 	%r1231, 0;
	mov.u32 	%r1230, %r2;
	mov.u32 	%r1232, %r1231;
$L__BB0_83:
	mul.lo.s32 	%r1233, %r1231, 600;
	sub.s32 	%r156, %r1233, %r266;
	add.s32 	%r825, %r156, 600;
	setp.ge.s32 	%p183, %r1233, %r825;
	mov.b32 	%r1247, 999;
	@%p183 bra 	$L__BB0_99;
	mov.b32 	%r1247, 999;
$L__BB0_85:
	setp.lt.u32 	%p184, %r59, 15;
	mov.b32 	%r1241, 0;
	mov.u32 	%r1246, %r1241;
	@%p184 bra 	$L__BB0_88;
	mov.b32 	%r1235, 0;
	mov.u32 	%r1246, %r1235;
$L__BB0_87:
	.pragma "nounroll";
	mul.wide.u32 	%rd181, %r1235, 4;
	add.s64 	%rd182, %rd2, %rd181;
	ld.local.v4.u32 	{%r830, %r831, %r832, %r833}, [%rd182];
	add.s32 	%r834, %r1235, %r1233;
	mul.wide.u32 	%rd183, %r834, 4;
	add.s64 	%rd184, %rd1, %rd183;
	ld.global.u32 	%r835, [%rd184];
	setp.ne.s32 	%p185, %r830, %r835;
	selp.u32 	%r836, 1, 0, %p185;
	add.s32 	%r837, %r1246, %r836;
	ld.global.u32 	%r838, [%rd184+4];
	setp.ne.s32 	%p186, %r831, %r838;
	selp.u32 	%r839, 1, 0, %p186;
	add.s32 	%r840, %r837, %r839;
	ld.global.u32 	%r841, [%rd184+8];
	setp.ne.s32 	%p187, %r832, %r841;
	selp.u32 	%r842, 1, 0, %p187;
	add.s32 	%r843, %r840, %r842;
	ld.global.u32 	%r844, [%rd184+12];
	setp.ne.s32 	%p188, %r833, %r844;
	selp.u32 	%r845, 1, 0, %p188;
	add.s32 	%r846, %r843, %r845;
	ld.local.v4.u32 	{%r847, %r848, %r849, %r850}, [%rd182+16];
	ld.global.u32 	%r851, [%rd184+16];
	setp.ne.s32 	%p189, %r847, %r851;
	selp.u32 	%r852, 1, 0, %p189;
	add.s32 	%r853, %r846, %r852;
	ld.global.u32 	%r854, [%rd184+20];
	setp.ne.s32 	%p190, %r848, %r854;
	selp.u32 	%r855, 1, 0, %p190;
	add.s32 	%r856, %r853, %r855;
	ld.global.u32 	%r857, [%rd184+24];
	setp.ne.s32 	%p191, %r849, %r857;
	selp.u32 	%r858, 1, 0, %p191;
	add.s32 	%r859, %r856, %r858;
	ld.global.u32 	%r860, [%rd184+28];
	setp.ne.s32 	%p192, %r850, %r860;
	selp.u32 	%r861, 1, 0, %p192;
	add.s32 	%r862, %r859, %r861;
	ld.local.v4.u32 	{%r863, %r864, %r865, %r866}, [%rd182+32];
	ld.global.u32 	%r867, [%rd184+32];
	setp.ne.s32 	%p193, %r863, %r867;
	selp.u32 	%r868, 1, 0, %p193;
	add.s32 	%r869, %r862, %r868;
	ld.global.u32 	%r870, [%rd184+36];
	setp.ne.s32 	%p194, %r864, %r870;
	selp.u32 	%r871, 1, 0, %p194;
	add.s32 	%r872, %r869, %r871;
	ld.global.u32 	%r873, [%rd184+40];
	setp.ne.s32 	%p195, %r865, %r873;
	selp.u32 	%r874, 1, 0, %p195;
	add.s32 	%r875, %r872, %r874;
	ld.global.u32 	%r876, [%rd184+44];
	setp.ne.s32 	%p196, %r866, %r876;
	selp.u32 	%r877, 1, 0, %p196;
	add.s32 	%r878, %r875, %r877;
	ld.local.v4.u32 	{%r879, %r880, %r881, %r882}, [%rd182+48];
	ld.global.u32 	%r883, [%rd184+48];
	setp.ne.s32 	%p197, %r879, %r883;
	selp.u32 	%r884, 1, 0, %p197;
	add.s32 	%r885, %r878, %r884;
	ld.global.u32 	%r886, [%rd184+52];
	setp.ne.s32 	%p198, %r880, %r886;
	selp.u32 	%r887, 1, 0, %p198;
	add.s32 	%r888, %r885, %r887;
	ld.global.u32 	%r889, [%rd184+56];
	setp.ne.s32 	%p199, %r881, %r889;
	selp.u32 	%r890, 1, 0, %p199;
	add.s32 	%r891, %r888, %r890;
	ld.global.u32 	%r892, [%rd184+60];
	setp.ne.s32 	%p200, %r882, %r892;
	selp.u32 	%r893, 1, 0, %p200;
	add.s32 	%r1246, %r891, %r893;
	add.s32 	%r1235, %r1235, 16;
	setp.ne.s32 	%p201, %r1235, %r64;
	mov.u32 	%r1241, %r64;
	@%p201 bra 	$L__BB0_87;
$L__BB0_88:
	setp.eq.s32 	%p202, %r60, 0;
	@%p202 bra 	$L__BB0_98;
	setp.lt.u32 	%p203, %r61, 7;
	@%p203 bra 	$L__BB0_91;
	cvt.u64.u32 	%rd185, %r1241;
	mul.wide.u32 	%rd186, %r1241, 4;
	add.s64 	%rd187, %rd2, %rd186;
	ld.local.u32 	%r895, [%rd187];
	add.s32 	%r896, %r1241, %r1233;
	mul.wide.u32 	%rd188, %r896, 4;
	add.s64 	%rd189, %rd1, %rd188;
	ld.global.u32 	%r897, [%rd189];
	setp.ne.s32 	%p204, %r895, %r897;
	selp.u32 	%r898, 1, 0, %p204;
	add.s32 	%r899, %r1246, %r898;
	ld.local.u32 	%r900, [%rd187+4];
	cvt.u64.u32 	%rd190, %r1233;
	add.s64 	%rd191, %rd185, %rd190;
	shl.b64 	%rd192, %rd191, 2;
	add.s64 	%rd193, %rd1, %rd192;
	ld.global.u32 	%r901, [%rd193+4];
	setp.ne.s32 	%p205, %r900, %r901;
	selp.u32 	%r902, 1, 0, %p205;
	add.s32 	%r903, %r899, %r902;
	ld.local.u32 	%r904, [%rd187+8];
	ld.global.u32 	%r905, [%rd193+8];
	setp.ne.s32 	%p206, %r904, %r905;
	selp.u32 	%r906, 1, 0, %p206;
	add.s32 	%r907, %r903, %r906;
	ld.local.u32 	%r908, [%rd187+12];
	ld.global.u32 	%r909, [%rd193+12];
	setp.ne.s32 	%p207, %r908, %r909;
	selp.u32 	%r910, 1, 0, %p207;
	add.s32 	%r911, %r907, %r910;
	ld.local.u32 	%r912, [%rd187+16];
	ld.global.u32 	%r913, [%rd193+16];
	setp.ne.s32 	%p208, %r912, %r913;
	selp.u32 	%r914, 1, 0, %p208;
	add.s32 	%r915, %r911, %r914;
	ld.local.u32 	%r916, [%rd187+20];
	ld.global.u32 	%r917, [%rd193+20];
	setp.ne.s32 	%p209, %r916, %r917;
	selp.u32 	%r918, 1, 0, %p209;
	add.s32 	%r919, %r915, %r918;
	ld.local.u32 	%r920, [%rd187+24];
	ld.global.u32 	%r921, [%rd193+24];
	setp.ne.s32 	%p210, %r920, %r921;
	selp.u32 	%r922, 1, 0, %p210;
	add.s32 	%r923, %r919, %r922;
	ld.local.u32 	%r924, [%rd187+28];
	ld.global.u32 	%r925, [%rd193+28];
	setp.ne.s32 	%p211, %r924, %r925;
	selp.u32 	%r926, 1, 0, %p211;
	add.s32 	%r1246, %r923, %r926;
	add.s32 	%r1241, %r1241, 8;
$L__BB0_91:
	setp.eq.s32 	%p212, %r62, 0;
	@%p212 bra 	$L__BB0_98;
	setp.lt.u32 	%p213, %r63, 3;
	@%p213 bra 	$L__BB0_94;
	cvt.u64.u32 	%rd194, %r1241;
	mul.wide.u32 	%rd195, %r1241, 4;
	add.s64 	%rd196, %rd2, %rd195;
	ld.local.u32 	%r928, [%rd196];
	add.s32 	%r929, %r1241, %r1233;
	mul.wide.u32 	%rd197, %r929, 4;
	add.s64 	%rd198, %rd1, %rd197;
	ld.global.u32 	%r930, [%rd198];
	setp.ne.s32 	%p214, %r928, %r930;
	selp.u32 	%r931, 1, 0, %p214;
	add.s32 	%r932, %r1246, %r931;
	ld.local.u32 	%r933, [%rd196+4];
	cvt.u64.u32 	%rd199, %r1233;
	add.s64 	%rd200, %rd194, %rd199;
	shl.b64 	%rd201, %rd200, 2;
	add.s64 	%rd202, %rd1, %rd201;
	ld.global.u32 	%r934, [%rd202+4];
	setp.ne.s32 	%p215, %r933, %r934;
	selp.u32 	%r935, 1, 0, %p215;
	add.s32 	%r936, %r932, %r935;
	ld.local.u32 	%r937, [%rd196+8];
	ld.global.u32 	%r938, [%rd202+8];
	setp.ne.s32 	%p216, %r937, %r938;
	selp.u32 	%r939, 1, 0, %p216;
	add.s32 	%r940, %r936, %r939;
	ld.local.u32 	%r941, [%rd196+12];
	ld.global.u32 	%r942, [%rd202+12];
	setp.ne.s32 	%p217, %r941, %r942;
	selp.u32 	%r943, 1, 0, %p217;
	add.s32 	%r1246, %r940, %r943;
	add.s32 	%r1241, %r1241, 4;
$L__BB0_94:
	setp.eq.s32 	%p218, %r65, 0;
	@%p218 bra 	$L__BB0_98;
	setp.eq.s32 	%p219, %r65, 1;
	cvt.u64.u32 	%rd18, %r1241;
	mul.wide.u32 	%rd203, %r1241, 4;
	add.s64 	%rd19, %rd2, %rd203;
	ld.local.u32 	%r944, [%rd19];
	add.s32 	%r945, %r1241, %r1233;
	mul.wide.u32 	%rd204, %r945, 4;
	add.s64 	%rd205, %rd1, %rd204;
	ld.global.u32 	%r946, [%rd205];
	setp.ne.s32 	%p220, %r944, %r946;
	selp.u32 	%r947, 1, 0, %p220;
	add.s32 	%r1246, %r1246, %r947;
	@%p219 bra 	$L__BB0_98;
	setp.eq.s32 	%p221, %r65, 2;
	ld.local.u32 	%r948, [%rd19+4];
	cvt.u64.u32 	%rd206, %r1233;
	add.s64 	%rd207, %rd18, %rd206;
	shl.b64 	%rd208, %rd207, 2;
	add.s64 	%rd20, %rd1, %rd208;
	ld.global.u32 	%r949, [%rd20+4];
	setp.ne.s32 	%p222, %r948, %r949;
	selp.u32 	%r950, 1, 0, %p222;
	add.s32 	%r1246, %r1246, %r950;
	@%p221 bra 	$L__BB0_98;
	ld.local.u32 	%r951, [%rd19+8];
	ld.global.u32 	%r952, [%rd20+8];
	setp.ne.s32 	%p223, %r951, %r952;
	selp.u32 	%r953, 1, 0, %p223;
	add.s32 	%r1246, %r1246, %r953;
$L__BB0_98:
	min.s32 	%r1247, %r1246, %r1247;
	add.s32 	%r1233, %r1233, 1;
	setp.ne.s32 	%p224, %r1233, %r1230;
	@%p224 bra 	$L__BB0_85;
$L__BB0_99:
	add.s32 	%r1232, %r1247, %r1232;
	add.s32 	%r1231, %r1231, 1;
	add.s32 	%r1230, %r156, 1200;
	setp.ne.s32 	%p225, %r1231, 20;
	@%p225 bra 	$L__BB0_83;
	setp.lt.s32 	%p226, %r1232, %r1207;
	@%p226 bra 	$L__BB0_138;
$L__BB0_101:
	mul.wide.u32 	%rd219, %r1186, 4;
	add.s64 	%rd220, %rd2, %rd219;
	st.local.u32 	[%rd220], %r75;
$L__BB0_102:
	setp.eq.s32 	%p236, %r75, 3;
	@%p236 bra 	$L__BB0_123;
	mul.wide.u32 	%rd221, %r1186, 4;
	add.s64 	%rd222, %rd2, %rd221;
	mov.b32 	%r988, 3;
	st.local.u32 	[%rd222], %r988;
	mov.b32 	%r1252, 0;
	mov.u32 	%r1251, %r2;
	mov.u32 	%r1253, %r1252;
$L__BB0_104:
	mul.lo.s32 	%r1254, %r1252, 600;
	sub.s32 	%r194, %r1254, %r266;
	add.s32 	%r990, %r194, 600;
	setp.ge.s32 	%p237, %r1254, %r990;
	mov.b32 	%r1268, 999;
	@%p237 bra 	$L__BB0_120;
	mov.b32 	%r1268, 999;
$L__BB0_106:
	setp.lt.u32 	%p238, %r59, 15;
	mov.b32 	%r1262, 0;
	mov.u32 	%r1267, %r1262;
	@%p238 bra 	$L__BB0_109;
	mov.b32 	%r1256, 0;
	mov.u32 	%r1267, %r1256;
$L__BB0_108:
	.pragma "nounroll";
	mul.wide.u32 	%rd223, %r1256, 4;
	add.s64 	%rd224, %rd2, %rd223;
	ld.local.v4.u32 	{%r995, %r996, %r997, %r998}, [%rd224];
	add.s32 	%r999, %r1256, %r1254;
	mul.wide.u32 	%rd225, %r999, 4;
	add.s64 	%rd226, %rd1, %rd225;
	ld.global.u32 	%r1000, [%rd226];
	setp.ne.s32 	%p239, %r995, %r1000;
	selp.u32 	%r1001, 1, 0, %p239;
	add.s32 	%r1002, %r1267, %r1001;
	ld.global.u32 	%r1003, [%rd226+4];
	setp.ne.s32 	%p240, %r996, %r1003;
	selp.u32 	%r1004, 1, 0, %p240;
	add.s32 	%r1005, %r1002, %r1004;
	ld.global.u32 	%r1006, [%rd226+8];
	setp.ne.s32 	%p241, %r997, %r1006;
	selp.u32 	%r1007, 1, 0, %p241;
	add.s32 	%r1008, %r1005, %r1007;
	ld.global.u32 	%r1009, [%rd226+12];
	setp.ne.s32 	%p242, %r998, %r1009;
	selp.u32 	%r1010, 1, 0, %p242;
	add.s32 	%r1011, %r1008, %r1010;
	ld.local.v4.u32 	{%r1012, %r1013, %r1014, %r1015}, [%rd224+16];
	ld.global.u32 	%r1016, [%rd226+16];
	setp.ne.s32 	%p243, %r1012, %r1016;
	selp.u32 	%r1017, 1, 0, %p243;
	add.s32 	%r1018, %r1011, %r1017;
	ld.global.u32 	%r1019, [%rd226+20];
	setp.ne.s32 	%p244, %r1013, %r1019;
	selp.u32 	%r1020, 1, 0, %p244;
	add.s32 	%r1021, %r1018, %r1020;
	ld.global.u32 	%r1022, [%rd226+24];
	setp.ne.s32 	%p245, %r1014, %r1022;
	selp.u32 	%r1023, 1, 0, %p245;
	add.s32 	%r1024, %r1021, %r1023;
	ld.global.u32 	%r1025, [%rd226+28];
	setp.ne.s32 	%p246, %r1015, %r1025;
	selp.u32 	%r1026, 1, 0, %p246;
	add.s32 	%r1027, %r1024, %r1026;
	ld.local.v4.u32 	{%r1028, %r1029, %r1030, %r1031}, [%rd224+32];
	ld.global.u32 	%r1032, [%rd226+32];
	setp.ne.s32 	%p247, %r1028, %r1032;
	selp.u32 	%r1033, 1, 0, %p247;
	add.s32 	%r1034, %r1027, %r1033;
	ld.global.u32 	%r1035, [%rd226+36];
	setp.ne.s32 	%p248, %r1029, %r1035;
	selp.u32 	%r1036, 1, 0, %p248;
	add.s32 	%r1037, %r1034, %r1036;
	ld.global.u32 	%r1038, [%rd226+40];
	setp.ne.s32 	%p249, %r1030, %r1038;
	selp.u32 	%r1039, 1, 0, %p249;
	add.s32 	%r1040, %r1037, %r1039;
	ld.global.u32 	%r1041, [%rd226+44];
	setp.ne.s32 	%p250, %r1031, %r1041;
	selp.u32 	%r1042, 1, 0, %p250;
	add.s32 	%r1043, %r1040, %r1042;
	ld.local.v4.u32 	{%r1044, %r1045, %r1046, %r1047}, [%rd224+48];
	ld.global.u32 	%r1048, [%rd226+48];
	setp.ne.s32 	%p251, %r1044, %r1048;
	selp.u32 	%r1049, 1, 0, %p251;
	add.s32 	%r1050, %r1043, %r1049;
	ld.global.u32 	%r1051, [%rd226+52];
	setp.ne.s32 	%p252, %r1045, %r1051;
	selp.u32 	%r1052, 1, 0, %p252;
	add.s32 	%r1053, %r1050, %r1052;
	ld.global.u32 	%r1054, [%rd226+56];
	setp.ne.s32 	%p253, %r1046, %r1054;
	selp.u32 	%r1055, 1, 0, %p253;
	add.s32 	%r1056, %r1053, %r1055;
	ld.global.u32 	%r1057, [%rd226+60];
	setp.ne.s32 	%p254, %r1047, %r1057;
	selp.u32 	%r1058, 1, 0, %p254;
	add.s32 	%r1267, %r1056, %r1058;
	add.s32 	%r1256, %r1256, 16;
	setp.ne.s32 	%p255, %r1256, %r64;
	mov.u32 	%r1262, %r64;
	@%p255 bra 	$L__BB0_108;
$L__BB0_109:
	setp.eq.s32 	%p256, %r60, 0;
	@%p256 bra 	$L__BB0_119;
	setp.lt.u32 	%p257, %r61, 7;
	@%p257 bra 	$L__BB0_112;
	cvt.u64.u32 	%rd227, %r1262;
	mul.wide.u32 	%rd228, %r1262, 4;
	add.s64 	%rd229, %rd2, %rd228;
	ld.local.u32 	%r1060, [%rd229];
	add.s32 	%r1061, %r1262, %r1254;
	mul.wide.u32 	%rd230, %r1061, 4;
	add.s64 	%rd231, %rd1, %rd230;
	ld.global.u32 	%r1062, [%rd231];
	setp.ne.s32 	%p258, %r1060, %r1062;
	selp.u32 	%r1063, 1, 0, %p258;
	add.s32 	%r1064, %r1267, %r1063;
	ld.local.u32 	%r1065, [%rd229+4];
	cvt.u64.u32 	%rd232, %r1254;
	add.s64 	%rd233, %rd227, %rd232;
	shl.b64 	%rd234, %rd233, 2;
	add.s64 	%rd235, %rd1, %rd234;
	ld.global.u32 	%r1066, [%rd235+4];
	setp.ne.s32 	%p259, %r1065, %r1066;
	selp.u32 	%r1067, 1, 0, %p259;
	add.s32 	%r1068, %r1064, %r1067;
	ld.local.u32 	%r1069, [%rd229+8];
	ld.global.u32 	%r1070, [%rd235+8];
	setp.ne.s32 	%p260, %r1069, %r1070;
	selp.u32 	%r1071, 1, 0, %p260;
	add.s32 	%r1072, %r1068, %r1071;
	ld.local.u32 	%r1073, [%rd229+12];
	ld.global.u32 	%r1074, [%rd235+12];
	setp.ne.s32 	%p261, %r1073, %r1074;
	selp.u32 	%r1075, 1, 0, %p261;
	add.s32 	%r1076, %r1072, %r1075;
	ld.local.u32 	%r1077, [%rd229+16];
	ld.global.u32 	%r1078, [%rd235+16];
	setp.ne.s32 	%p262, %r1077, %r1078;
	selp.u32 	%r1079, 1, 0, %p262;
	add.s32 	%r1080, %r1076, %r1079;
	ld.local.u32 	%r1081, [%rd229+20];
	ld.global.u32 	%r1082, [%rd235+20];
	setp.ne.s32 	%p263, %r1081, %r1082;
	selp.u32 	%r1083, 1, 0, %p263;
	add.s32 	%r1084, %r1080, %r1083;
	ld.local.u32 	%r1085, [%rd229+24];
	ld.global.u32 	%r1086, [%rd235+24];
	setp.ne.s32 	%p264, %r1085, %r1086;
	selp.u32 	%r1087, 1, 0, %p264;
	add.s32 	%r1088, %r1084, %r1087;
	ld.local.u32 	%r1089, [%rd229+28];
	ld.global.u32 	%r1090, [%rd235+28];
	setp.ne.s32 	%p265, %r1089, %r1090;
	selp.u32 	%r1091, 1, 0, %p265;
	add.s32 	%r1267, %r1088, %r1091;
	add.s32 	%r1262, %r1262, 8;
$L__BB0_112:
	setp.eq.s32 	%p266, %r62, 0;
	@%p266 bra 	$L__BB0_119;
	setp.lt.u32 	%p267, %r63, 3;
	@%p267 bra 	$L__BB0_115;
	cvt.u64.u32 	%rd236, %r1262;
	mul.wide.u32 	%rd237, %r1262, 4;
	add.s64 	%rd238, %rd2, %rd237;
	ld.local.u32 	%r1093, [%rd238];
	add.s32 	%r1094, %r1262, %r1254;
	mul.wide.u32 	%rd239, %r1094, 4;
	add.s64 	%rd240, %rd1, %rd239;
	ld.global.u32 	%r1095, [%rd240];
	setp.ne.s32 	%p268, %r1093, %r1095;
	selp.u32 	%r1096, 1, 0, %p268;
	add.s32 	%r1097, %r1267, %r1096;
	ld.local.u32 	%r1098, [%rd238+4];
	cvt.u64.u32 	%rd241, %r1254;
	add.s64 	%rd242, %rd236, %rd241;
	shl.b64 	%rd243, %rd242, 2;
	add.s64 	%rd244, %rd1, %rd243;
	ld.global.u32 	%r1099, [%rd244+4];
	setp.ne.s32 	%p269, %r1098, %r1099;
	selp.u32 	%r1100, 1, 0, %p269;
	add.s32 	%r1101, %r1097, %r1100;
	ld.local.u32 	%r1102, [%rd238+8];
	ld.global.u32 	%r1103, [%rd244+8];
	setp.ne.s32 	%p270, %r1102, %r1103;
	selp.u32 	%r1104, 1, 0, %p270;
	add.s32 	%r1105, %r1101, %r1104;
	ld.local.u32 	%r1106, [%rd238+12];
	ld.global.u32 	%r1107, [%rd244+12];
	setp.ne.s32 	%p271, %r1106, %r1107;
	selp.u32 	%r1108, 1, 0, %p271;
	add.s32 	%r1267, %r1105, %r1108;
	add.s32 	%r1262, %r1262, 4;
$L__BB0_115:
	setp.eq.s32 	%p272, %r65, 0;
	@%p272 bra 	$L__BB0_119;
	setp.eq.s32 	%p273, %r65, 1;
	cvt.u64.u32 	%rd21, %r1262;
	mul.wide.u32 	%rd245, %r1262, 4;
	add.s64 	%rd22, %rd2, %rd245;
	ld.local.u32 	%r1109, [%rd22];
	add.s32 	%r1110, %r1262, %r1254;
	mul.wide.u32 	%rd246, %r1110, 4;
	add.s64 	%rd247, %rd1, %rd246;
	ld.global.u32 	%r1111, [%rd247];
	setp.ne.s32 	%p274, %r1109, %r1111;
	selp.u32 	%r1112, 1, 0, %p274;
	add.s32 	%r1267, %r1267, %r1112;
	@%p273 bra 	$L__BB0_119;
	setp.eq.s32 	%p275, %r65, 2;
	ld.local.u32 	%r1113, [%rd22+4];
	cvt.u64.u32 	%rd248, %r1254;
	add.s64 	%rd249, %rd21, %rd248;
	shl.b64 	%rd250, %rd249, 2;
	add.s64 	%rd23, %rd1, %rd250;
	ld.global.u32 	%r1114, [%rd23+4];
	setp.ne.s32 	%p276, %r1113, %r1114;
	selp.u32 	%r1115, 1, 0, %p276;
	add.s32 	%r1267, %r1267, %r1115;
	@%p275 bra 	$L__BB0_119;
	ld.local.u32 	%r1116, [%rd22+8];
	ld.global.u32 	%r1117, [%rd23+8];
	setp.ne.s32 	%p277, %r1116, %r1117;
	selp.u32 	%r1118, 1, 0, %p277;
	add.s32 	%r1267, %r1267, %r1118;
$L__BB0_119:
	min.s32 	%r1268, %r1267, %r1268;
	add.s32 	%r1254, %r1254, 1;
	setp.ne.s32 	%p278, %r1254, %r1251;
	@%p278 bra 	$L__BB0_106;
$L__BB0_120:
	add.s32 	%r1253, %r1268, %r1253;
	add.s32 	%r1252, %r1252, 1;
	add.s32 	%r1251, %r194, 1200;
	setp.ne.s32 	%p279, %r1252, 20;
	@%p279 bra 	$L__BB0_104;
	setp.lt.s32 	%p280, %r1253, %r1207;
	@%p280 bra 	$L__BB0_125;
$L__BB0_122:
	mul.wide.u32 	%rd261, %r1186, 4;
	add.s64 	%rd262, %rd2, %rd261;
	st.local.u32 	[%rd262], %r75;
$L__BB0_123:
	add.s32 	%r1186, %r1186, 1;
	setp.eq.s32 	%p290, %r1186, %r266;
	@%p290 bra 	$L__BB0_124;
	bra.uni 	$L__BB0_39;
$L__BB0_124:
	ld.param.u32 	%r1155, [_Z15patternBarchingPKiii_param_2];
	add.s32 	%r1181, %r1181, 1;
	setp.eq.s32 	%p291, %r1181, %r1155;
	@%p291 bra 	$L__BB0_196;
	bra.uni 	$L__BB0_37;
$L__BB0_125:
	setp.lt.u32 	%p281, %r59, 15;
	mov.b32 	%r1273, 0;
	@%p281 bra 	$L__BB0_128;
	mov.b32 	%r1269, 0;
$L__BB0_127:
	.pragma "nounroll";
	mul.wide.u32 	%rd251, %r1269, 4;
	add.s64 	%rd252, %rd2, %rd251;
	ld.local.v4.u32 	{%r1121, %r1122, %r1123, %r1124}, [%rd252];
	add.s64 	%rd253, %rd3, %rd251;
	st.local.v4.u32 	[%rd253], {%r1121, %r1122, %r1123, %r1124};
	ld.local.v4.u32 	{%r1125, %r1126, %r1127, %r1128}, [%rd252+16];
	st.local.v4.u32 	[%rd253+16], {%r1125, %r1126, %r1127, %r1128};
	ld.local.v4.u32 	{%r1129, %r1130, %r1131, %r1132}, [%rd252+32];
	st.local.v4.u32 	[%rd253+32], {%r1129, %r1130, %r1131, %r1132};
	ld.local.v4.u32 	{%r1133, %r1134, %r1135, %r1136}, [%rd252+48];
	st.local.v4.u32 	[%rd253+48], {%r1133, %r1134, %r1135, %r1136};
	add.s32 	%r1269, %r1269, 16;
	setp.eq.s32 	%p282, %r1269, %r64;
	mov.u32 	%r1273, %r64;
	@%p282 bra 	$L__BB0_128;
	bra.uni 	$L__BB0_127;
$L__BB0_128:
	setp.eq.s32 	%p283, %r60, 0;
	mov.u32 	%r1207, %r1253;
	@%p283 bra 	$L__BB0_122;
	setp.lt.u32 	%p284, %r61, 7;
	@%p284 bra 	$L__BB0_131;
	mul.wide.u32 	%rd254, %r1273, 4;
	add.s64 	%rd255, %rd2, %rd254;
	ld.local.u32 	%r1137, [%rd255];
	add.s64 	%rd256, %rd3, %rd254;
	st.local.u32 	[%rd256], %r1137;
	ld.local.u32 	%r1138, [%rd255+4];
	st.local.u32 	[%rd256+4], %r1138;
	ld.local.u32 	%r1139, [%rd255+8];
	st.local.u32 	[%rd256+8], %r1139;
	ld.local.u32 	%r1140, [%rd255+12];
	st.local.u32 	[%rd256+12], %r1140;
	ld.local.u32 	%r1141, [%rd255+16];
	st.local.u32 	[%rd256+16], %r1141;
	ld.local.u32 	%r1142, [%rd255+20];
	st.local.u32 	[%rd256+20], %r1142;
	ld.local.u32 	%r1143, [%rd255+24];
	st.local.u32 	[%rd256+24], %r1143;
	ld.local.u32 	%r1144, [%rd255+28];
	st.local.u32 	[%rd256+28], %r1144;
	add.s32 	%r1273, %r1273, 8;
$L__BB0_131:
	setp.eq.s32 	%p285, %r62, 0;
	mov.u32 	%r1207, %r1253;
	@%p285 bra 	$L__BB0_122;
	setp.lt.u32 	%p286, %r63, 3;
	@%p286 bra 	$L__BB0_134;
	mul.wide.u32 	%rd257, %r1273, 4;
	add.s64 	%rd258, %rd2, %rd257;
	ld.local.u32 	%r1145, [%rd258];
	add.s64 	%rd259, %rd3, %rd257;
	st.local.u32 	[%rd259], %r1145;
	ld.local.u32 	%r1146, [%rd258+4];
	st.local.u32 	[%rd259+4], %r1146;
	ld.local.u32 	%r1147, [%rd258+8];
	st.local.u32 	[%rd259+8], %r1147;
	ld.local.u32 	%r1148, [%rd258+12];
	st.local.u32 	[%rd259+12], %r1148;
	add.s32 	%r1273, %r1273, 4;
$L__BB0_134:
	setp.eq.s32 	%p287, %r65, 0;
	mov.u32 	%r1207, %r1253;
	@%p287 bra 	$L__BB0_122;
	setp.eq.s32 	%p288, %r65, 1;
	mul.wide.u32 	%rd260, %r1273, 4;
	add.s64 	%rd24, %rd2, %rd260;
	ld.local.u32 	%r1149, [%rd24];
	add.s64 	%rd25, %rd3, %rd260;
	st.local.u32 	[%rd25], %r1149;
	mov.u32 	%r1207, %r1253;
	@%p288 bra 	$L__BB0_122;
	setp.eq.s32 	%p289, %r65, 2;
	ld.local.u32 	%r1150, [%rd24+4];
	st.local.u32 	[%rd25+4], %r1150;
	mov.u32 	%r1207, %r1253;
	@%p289 bra 	$L__BB0_122;
	ld.local.u32 	%r1151, [%rd24+8];
	st.local.u32 	[%rd25+8], %r1151;
	mov.u32 	%r1207, %r1253;
	bra.uni 	$L__BB0_122;
$L__BB0_138:
	setp.lt.u32 	%p227, %r59, 15;
	mov.b32 	%r1276, 0;
	@%p227 bra 	$L__BB0_141;
	mov.b32 	%r1248, 0;
$L__BB0_140:
	.pragma "nounroll";
	mul.wide.u32 	%rd209, %r1248, 4;
	add.s64 	%rd210, %rd2, %rd209;
	ld.local.v4.u32 	{%r956, %r957, %r958, %r959}, [%rd210];
	add.s64 	%rd211, %rd3, %rd209;
	st.local.v4.u32 	[%rd211], {%r956, %r957, %r958, %r959};
	ld.local.v4.u32 	{%r960, %r961, %r962, %r963}, [%rd210+16];
	st.local.v4.u32 	[%rd211+16], {%r960, %r961, %r962, %r963};
	ld.local.v4.u32 	{%r964, %r965, %r966, %r967}, [%rd210+32];
	st.local.v4.u32 	[%rd211+32], {%r964, %r965, %r966, %r967};
	ld.local.v4.u32 	{%r968, %r969, %r970, %r971}, [%rd210+48];
	st.local.v4.u32 	[%rd211+48], {%r968, %r969, %r970, %r971};
	add.s32 	%r1248, %r1248, 16;
	setp.eq.s32 	%p228, %r1248, %r64;
	mov.u32 	%r1276, %r64;
	@%p228 bra 	$L__BB0_141;
	bra.uni 	$L__BB0_140;
$L__BB0_141:
	setp.eq.s32 	%p229, %r60, 0;
	mov.u32 	%r1207, %r1232;
	@%p229 bra 	$L__BB0_101;
	setp.lt.u32 	%p230, %r61, 7;
	@%p230 bra 	$L__BB0_144;
	mul.wide.u32 	%rd212, %r1276, 4;
	add.s64 	%rd213, %rd2, %rd212;
	ld.local.u32 	%r972, [%rd213];
	add.s64 	%rd214, %rd3, %rd212;
	st.local.u32 	[%rd214], %r972;
	ld.local.u32 	%r973, [%rd213+4];
	st.local.u32 	[%rd214+4], %r973;
	ld.local.u32 	%r974, [%rd213+8];
	st.local.u32 	[%rd214+8], %r974;
	ld.local.u32 	%r975, [%rd213+12];
	st.local.u32 	[%rd214+12], %r975;
	ld.local.u32 	%r976, [%rd213+16];
	st.local.u32 	[%rd214+16], %r976;
	ld.local.u32 	%r977, [%rd213+20];
	st.local.u32 	[%rd214+20], %r977;
	ld.local.u32 	%r978, [%rd213+24];
	st.local.u32 	[%rd214+24], %r978;
	ld.local.u32 	%r979, [%rd213+28];
	st.local.u32 	[%rd214+28], %r979;
	add.s32 	%r1276, %r1276, 8;
$L__BB0_144:
	setp.eq.s32 	%p231, %r62, 0;
	mov.u32 	%r1207, %r1232;
	@%p231 bra 	$L__BB0_101;
	setp.lt.u32 	%p232, %r63, 3;
	@%p232 bra 	$L__BB0_147;
	mul.wide.u32 	%rd215, %r1276, 4;
	add.s64 	%rd216, %rd2, %rd215;
	ld.local.u32 	%r980, [%rd216];
	add.s64 	%rd217, %rd3, %rd215;
	st.local.u32 	[%rd217], %r980;
	ld.local.u32 	%r981, [%rd216+4];
	st.local.u32 	[%rd217+4], %r981;
	ld.local.u32 	%r982, [%rd216+8];
	st.local.u32 	[%rd217+8], %r982;
	ld.local.u32 	%r983, [%rd216+12];
	st.local.u32 	[%rd217+12], %r983;
	add.s32 	%r1276, %r1276, 4;
$L__BB0_147:
	setp.eq.s32 	%p233, %r65, 0;
	mov.u32 	%r1207, %r1232;
	@%p233 bra 	$L__BB0_101;
	setp.eq.s32 	%p234, %r65, 1;
	mul.wide.u32 	%rd218, %r1276, 4;
	add.s64 	%rd26, %rd2, %rd218;
	ld.local.u32 	%r984, [%rd26];
	add.s64 	%rd27, %rd3, %rd218;
	st.local.u32 	[%rd27], %r984;
	mov.u32 	%r1207, %r1232;
	@%p234 bra 	$L__BB0_101;
	setp.eq.s32 	%p235, %r65, 2;
	ld.local.u32 	%r985, [%rd26+4];
	st.local.u32 	[%rd27+4], %r985;
	mov.u32 	%r1207, %r1232;
	@%p235 bra 	$L__BB0_101;
	ld.local.u32 	%r986, [%rd26+8];
	st.local.u32 	[%rd27+8], %r986;
	mov.u32 	%r1207, %r1232;
	bra.uni 	$L__BB0_101;
$L__BB0_151:
	setp.lt.u32 	%p173, %r59, 15;
	mov.b32 	%r1279, 0;
	@%p173 bra 	$L__BB0_154;
	mov.b32 	%r1227, 0;
$L__BB0_153:
	.pragma "nounroll";
	mul.wide.u32 	%rd167, %r1227, 4;
	add.s64 	%rd168, %rd2, %rd167;
	ld.local.v4.u32 	{%r791, %r792, %r793, %r794}, [%rd168];
	add.s64 	%rd169, %rd3, %rd167;
	st.local.v4.u32 	[%rd169], {%r791, %r792, %r793, %r794};
	ld.local.v4.u32 	{%r795, %r796, %r797, %r798}, [%rd168+16];
	st.local.v4.u32 	[%rd169+16], {%r795, %r796, %r797, %r798};
	ld.local.v4.u32 	{%r799, %r800, %r801, %r802}, [%rd168+32];
	st.local.v4.u32 	[%rd169+32], {%r799, %r800, %r801, %r802};
	ld.local.v4.u32 	{%r803, %r804, %r805, %r806}, [%rd168+48];
	st.local.v4.u32 	[%rd169+48], {%r803, %r804, %r805, %r806};
	add.s32 	%r1227, %r1227, 16;
	setp.eq.s32 	%p174, %r1227, %r64;
	mov.u32 	%r1279, %r64;
	@%p174 bra 	$L__BB0_154;
	bra.uni 	$L__BB0_153;
$L__BB0_154:
	setp.eq.s32 	%p175, %r60, 0;
	mov.u32 	%r1207, %r1211;
	@%p175 bra 	$L__BB0_80;
	setp.lt.u32 	%p176, %r61, 7;
	@%p176 bra 	$L__BB0_157;
	mul.wide.u32 	%rd170, %r1279, 4;
	add.s64 	%rd171, %rd2, %rd170;
	ld.local.u32 	%r807, [%rd171];
	add.s64 	%rd172, %rd3, %rd170;
	st.local.u32 	[%rd172], %r807;
	ld.local.u32 	%r808, [%rd171+4];
	st.local.u32 	[%rd172+4], %r808;
	ld.local.u32 	%r809, [%rd171+8];
	st.local.u32 	[%rd172+8], %r809;
	ld.local.u32 	%r810, [%rd171+12];
	st.local.u32 	[%rd172+12], %r810;
	ld.local.u32 	%r811, [%rd171+16];
	st.local.u32 	[%rd172+16], %r811;
	ld.local.u32 	%r812, [%rd171+20];
	st.local.u32 	[%rd172+20], %r812;
	ld.local.u32 	%r813, [%rd171+24];
	st.local.u32 	[%rd172+24], %r813;
	ld.local.u32 	%r814, [%rd171+28];
	st.local.u32 	[%rd172+28], %r814;
	add.s32 	%r1279, %r1279, 8;
$L__BB0_157:
	setp.eq.s32 	%p177, %r62, 0;
	mov.u32 	%r1207, %r1211;
	@%p177 bra 	$L__BB0_80;
	setp.lt.u32 	%p178, %r63, 3;
	@%p178 bra 	$L__BB0_160;
	mul.wide.u32 	%rd173, %r1279, 4;
	add.s64 	%rd174, %rd2, %rd173;
	ld.local.u32 	%r815, [%rd174];
	add.s64 	%rd175, %rd3, %rd173;
	st.local.u32 	[%rd175], %r815;
	ld.local.u32 	%r816, [%rd174+4];
	st.local.u32 	[%rd175+4], %r816;
	ld.local.u32 	%r817, [%rd174+8];
	st.local.u32 	[%rd175+8], %r817;
	ld.local.u32 	%r818, [%rd174+12];
	st.local.u32 	[%rd175+12], %r818;
	add.s32 	%r1279, %r1279, 4;
$L__BB0_160:
	setp.eq.s32 	%p179, %r65, 0;
	mov.u32 	%r1207, %r1211;
	@%p179 bra 	$L__BB0_80;
	setp.eq.s32 	%p180, %r65, 1;
	mul.wide.u32 	%rd176, %r1279, 4;
	add.s64 	%rd28, %rd2, %rd176;
	ld.local.u32 	%r819, [%rd28];
	add.s64 	%rd29, %rd3, %rd176;
	st.local.u32 	[%rd29], %r819;
	mov.u32 	%r1207, %r1211;
	@%p180 bra 	$L__BB0_80;
	setp.eq.s32 	%p181, %r65, 2;
	ld.local.u32 	%r820, [%rd28+4];
	st.local.u32 	[%rd29+4], %r820;
	mov.u32 	%r1207, %r1211;
	@%p181 bra 	$L__BB0_80;
	ld.local.u32 	%r821, [%rd28+8];
	st.local.u32 	[%rd29+8], %r821;
	mov.u32 	%r1207, %r1211;
	bra.uni 	$L__BB0_80;
$L__BB0_164:
	setp.lt.u32 	%p119, %r59, 15;
	mov.b32 	%r1282, 0;
	@%p119 bra 	$L__BB0_167;
	mov.b32 	%r1206, 0;
$L__BB0_166:
	.pragma "nounroll";
	mul.wide.u32 	%rd125, %r1206, 4;
	add.s64 	%rd126, %rd2, %rd125;
	ld.local.v4.u32 	{%r626, %r627, %r628, %r629}, [%rd126];
	add.s64 	%rd127, %rd3, %rd125;
	st.local.v4.u32 	[%rd127], {%r626, %r627, %r628, %r629};
	ld.local.v4.u32 	{%r630, %r631, %r632, %r633}, [%rd126+16];
	st.local.v4.u32 	[%rd127+16], {%r630, %r631, %r632, %r633};
	ld.local.v4.u32 	{%r634, %r635, %r636, %r637}, [%rd126+32];
	st.local.v4.u32 	[%rd127+32], {%r634, %r635, %r636, %r637};
	ld.local.v4.u32 	{%r638, %r639, %r640, %r641}, [%rd126+48];
	st.local.v4.u32 	[%rd127+48], {%r638, %r639, %r640, %r641};
	add.s32 	%r1206, %r1206, 16;
	setp.eq.s32 	%p120, %r1206, %r64;
	mov.u32 	%r1282, %r64;
	@%p120 bra 	$L__BB0_167;
	bra.uni 	$L__BB0_166;
$L__BB0_167:
	setp.eq.s32 	%p121, %r60, 0;
	mov.u32 	%r1207, %r1190;
	@%p121 bra 	$L__BB0_59;
	setp.lt.u32 	%p122, %r61, 7;
	@%p122 bra 	$L__BB0_170;
	mul.wide.u32 	%rd128, %r1282, 4;
	add.s64 	%rd129, %rd2, %rd128;
	ld.local.u32 	%r642, [%rd129];
	add.s64 	%rd130, %rd3, %rd128;
	st.local.u32 	[%rd130], %r642;
	ld.local.u32 	%r643, [%rd129+4];
	st.local.u32 	[%rd130+4], %r643;
	ld.local.u32 	%r644, [%rd129+8];
	st.local.u32 	[%rd130+8], %r644;
	ld.local.u32 	%r645, [%rd129+12];
	st.local.u32 	[%rd130+12], %r645;
	ld.local.u32 	%r646, [%rd129+16];
	st.local.u32 	[%rd130+16], %r646;
	ld.local.u32 	%r647, [%rd129+20];
	st.local.u32 	[%rd130+20], %r647;
	ld.local.u32 	%r648, [%rd129+24];
	st.local.u32 	[%rd130+24], %r648;
	ld.local.u32 	%r649, [%rd129+28];
	st.local.u32 	[%rd130+28], %r649;
	add.s32 	%r1282, %r1282, 8;
$L__BB0_170:
	setp.eq.s32 	%p123, %r62, 0;
	mov.u32 	%r1207, %r1190;
	@%p123 bra 	$L__BB0_59;
	setp.lt.u32 	%p124, %r63, 3;
	@%p124 bra 	$L__BB0_173;
	mul.wide.u32 	%rd131, %r1282, 4;
	add.s64 	%rd132, %rd2, %rd131;
	ld.local.u32 	%r650, [%rd132];
	add.s64 	%rd133, %rd3, %rd131;
	st.local.u32 	[%rd133], %r650;
	ld.local.u32 	%r651, [%rd132+4];
	st.local.u32 	[%rd133+4], %r651;
	ld.local.u32 	%r652, [%rd132+8];
	st.local.u32 	[%rd133+8], %r652;
	ld.local.u32 	%r653, [%rd132+12];
	st.local.u32 	[%rd133+12], %r653;
	add.s32 	%r1282, %r1282, 4;
$L__BB0_173:
	setp.eq.s32 	%p125, %r65, 0;
	mov.u32 	%r1207, %r1190;
	@%p125 bra 	$L__BB0_59;
	setp.eq.s32 	%p126, %r65, 1;
	mul.wide.u32 	%rd134, %r1282, 4;
	add.s64 	%rd30, %rd2, %rd134;
	ld.local.u32 	%r654, [%rd30];
	add.s64 	%rd31, %rd3, %rd134;
	st.local.u32 	[%rd31], %r654;
	mov.u32 	%r1207, %r1190;
	@%p126 bra 	$L__BB0_59;
	setp.eq.s32 	%p127, %r65, 2;
	ld.local.u32 	%r655, [%rd30+4];
	st.local.u32 	[%rd31+4], %r655;
	mov.u32 	%r1207, %r1190;
	@%p127 bra 	$L__BB0_59;
	ld.local.u32 	%r656, [%rd30+8];
	st.local.u32 	[%rd31+8], %r656;
	mov.u32 	%r1207, %r1190;
	bra.uni 	$L__BB0_59;
$L__BB0_177:
	setp.lt.u32 	%p65, %r59, 15;
	mov.b32 	%r1285, 0;
	@%p65 bra 	$L__BB0_180;
	and.b32  	%r458, %r266, 2147483632;
	neg.s32 	%r1184, %r458;
	add.s64 	%rd264, %rd3, 32;
	add.s64 	%rd263, %rd2, 32;
$L__BB0_179:
	.pragma "nounroll";
	ld.local.v4.u32 	{%r459, %r460, %r461, %r462}, [%rd264+-32];
	st.local.v4.u32 	[%rd263+-32], {%r459, %r460, %r461, %r462};
	ld.local.v4.u32 	{%r463, %r464, %r465, %r466}, [%rd264+-16];
	st.local.v4.u32 	[%rd263+-16], {%r463, %r464, %r465, %r466};
	ld.local.v4.u32 	{%r467, %r468, %r469, %r470}, [%rd264];
	st.local.v4.u32 	[%rd263], {%r467, %r468, %r469, %r470};
	ld.local.v4.u32 	{%r471, %r472, %r473, %r474}, [%rd264+16];
	st.local.v4.u32 	[%rd263+16], {%r471, %r472, %r473, %r474};
	add.s32 	%r1184, %r1184, 16;
	add.s64 	%rd264, %rd264, 64;
	add.s64 	%rd263, %rd263, 64;
	setp.eq.s32 	%p66, %r1184, 0;
	mov.u32 	%r1285, %r64;
	@%p66 bra 	$L__BB0_180;
	bra.uni 	$L__BB0_179;
$L__BB0_180:
	setp.eq.s32 	%p67, %r60, 0;
	mov.u32 	%r1185, %r1207;
	@%p67 bra 	$L__BB0_38;
	setp.lt.u32 	%p68, %r61, 7;
	@%p68 bra 	$L__BB0_183;
	mul.wide.u32 	%rd87, %r1285, 4;
	add.s64 	%rd88, %rd3, %rd87;
	ld.local.u32 	%r475, [%rd88];
	add.s64 	%rd89, %rd2, %rd87;
	st.local.u32 	[%rd89], %r475;
	ld.local.u32 	%r476, [%rd88+4];
	st.local.u32 	[%rd89+4], %r476;
	ld.local.u32 	%r477, [%rd88+8];
	st.local.u32 	[%rd89+8], %r477;
	ld.local.u32 	%r478, [%rd88+12];
	st.local.u32 	[%rd89+12], %r478;
	ld.local.u32 	%r479, [%rd88+16];
	st.local.u32 	[%rd89+16], %r479;
	ld.local.u32 	%r480, [%rd88+20];
	st.local.u32 	[%rd89+20], %r480;
	ld.local.u32 	%r481, [%rd88+24];
	st.local.u32 	[%rd89+24], %r481;
	ld.local.u32 	%r482, [%rd88+28];
	st.local.u32 	[%rd89+28], %r482;
	add.s32 	%r1285, %r1285, 8;
$L__BB0_183:
	setp.eq.s32 	%p69, %r62, 0;
	mov.u32 	%r1185, %r1207;
	@%p69 bra 	$L__BB0_38;
	setp.lt.u32 	%p70, %r63, 3;
	@%p70 bra 	$L__BB0_186;
	mul.wide.u32 	%rd90, %r1285, 4;
	add.s64 	%rd91, %rd3, %rd90;
	ld.local.u32 	%r483, [%rd91];
	add.s64 	%rd92, %rd2, %rd90;
	st.local.u32 	[%rd92], %r483;
	ld.local.u32 	%r484, [%rd91+4];
	st.local.u32 	[%rd92+4], %r484;
	ld.local.u32 	%r485, [%rd91+8];
	st.local.u32 	[%rd92+8], %r485;
	ld.local.u32 	%r486, [%rd91+12];
	st.local.u32 	[%rd92+12], %r486;
	add.s32 	%r1285, %r1285, 4;
$L__BB0_186:
	setp.eq.s32 	%p71, %r65, 0;
	mov.u32 	%r1185, %r1207;
	@%p71 bra 	$L__BB0_38;
	setp.eq.s32 	%p72, %r65, 1;
	mul.wide.u32 	%rd93, %r1285, 4;
	add.s64 	%rd34, %rd3, %rd93;
	ld.local.u32 	%r487, [%rd34];
	add.s64 	%rd35, %rd2, %rd93;
	st.local.u32 	[%rd35], %r487;
	mov.u32 	%r1185, %r1207;
	@%p72 bra 	$L__BB0_38;
	setp.eq.s32 	%p73, %r65, 2;
	ld.local.u32 	%r488, [%rd34+4];
	st.local.u32 	[%rd35+4], %r488;
	mov.u32 	%r1185, %r1207;
	@%p73 bra 	$L__BB0_38;
	ld.local.u32 	%r489, [%rd34+8];
	st.local.u32 	[%rd35+8], %r489;
	mov.u32 	%r1185, %r1207;
	bra.uni 	$L__BB0_38;
$L__BB0_190:
	ld.param.u32 	%r1153, [_Z15patternBarchingPKiii_param_2];
	and.b32  	%r256, %r1153, 3;
	setp.lt.u32 	%p58, %r1153, 4;
	@%p58 bra 	$L__BB0_193;
	ld.param.u32 	%r1154, [_Z15patternBarchingPKiii_param_2];
	and.b32  	%r257, %r1154, 2147483644;
	mov.b32 	%r1289, 0;
	mov.u64 	%rd83, $str;
$L__BB0_192:
	cvta.global.u64 	%rd84, %rd83;
	{ // callseq 0, 0
	.param .b64 param0;
	st.param.b64 	[param0], %rd84;
	.param .b64 param1;
	st.param.b64 	[param1], 0;
	.param .b32 retval0;
	call.uni (retval0), 
	vprintf, 
	(
	param0, 
	param1
	);
	ld.param.b32 	%r444, [retval0];
	} // callseq 0
	{ // callseq 1, 0
	.param .b64 param0;
	st.param.b64 	[param0], %rd84;
	.param .b64 param1;
	st.param.b64 	[param1], 0;
	.param .b32 retval0;
	call.uni (retval0), 
	vprintf, 
	(
	param0, 
	param1
	);
	ld.param.b32 	%r446, [retval0];
	} // callseq 1
	{ // callseq 2, 0
	.param .b64 param0;
	st.param.b64 	[param0], %rd84;
	.param .b64 param1;
	st.param.b64 	[param1], 0;
	.param .b32 retval0;
	call.uni (retval0), 
	vprintf, 
	(
	param0, 
	param1
	);
	ld.param.b32 	%r448, [retval0];
	} // callseq 2
	{ // callseq 3, 0
	.param .b64 param0;
	st.param.b64 	[param0], %rd84;
	.param .b64 param1;
	st.param.b64 	[param1], 0;
	.param .b32 retval0;
	call.uni (retval0), 
	vprintf, 
	(
	param0, 
	param1
	);
	ld.param.b32 	%r450, [retval0];
	} // callseq 3
	add.s32 	%r1289, %r1289, 4;
	setp.ne.s32 	%p59, %r1289, %r257;
	@%p59 bra 	$L__BB0_192;
$L__BB0_193:
	setp.eq.s32 	%p60, %r256, 0;
	@%p60 bra 	$L__BB0_196;
	mov.b32 	%r1290, 0;
	mov.u64 	%rd85, $str;
$L__BB0_195:
	.pragma "nounroll";
	cvta.global.u64 	%rd86, %rd85;
	{ // callseq 4, 0
	.param .b64 param0;
	st.param.b64 	[param0], %rd86;
	.param .b64 param1;
	st.param.b64 	[param1], 0;
	.param .b32 retval0;
	call.uni (retval0), 
	vprintf, 
	(
	param0, 
	param1
	);
	ld.param.b32 	%r453, [retval0];
	} // callseq 4
	add.s32 	%r1290, %r1290, 1;
	setp.ne.s32 	%p61, %r1290, %r256;
	@%p61 bra 	$L__BB0_195;
$L__BB0_196:
	ret;

}


// ===== COMPILED SASS (sm_100) =====

	.target	sm_100

	.elftype	@"ET_EXEC"


//--------------------- .note.nv.tkinfo           --------------------------
	.section	.note.nv.tkinfo,"",@"SHT_NOTE"
	.sectionflags	@"SHF_NOTE_NV_TKINFO"
	.tkinfo
        /*0018*/ 	.word	0x00000002
        /*0030*/ 	.string	""
        /*0030*/ 	.string	"ptxas"
        /*0030*/ 	.string	"Cuda compilation tools, release 13.0, V13.0.88"
        /*0030*/ 	.string	"Build cuda_13.0.r13.0/compiler.36424714_0"
        /*0030*/ 	.string	"-arch sm_100 -m 64 "



//--------------------- .note.nv.cuinfo           --------------------------
	.section	.note.nv.cuinfo,"",@"SHT_NOTE"
	.sectionflags	@"SHF_NOTE_NV_CUINFO"
        /*0018*/ 	.short	0x0002
        /*001a*/ 	.short	0x0064
        /*001c*/ 	.short	0x0082
	.zero		2


//--------------------- .nv.info                  --------------------------
	.section	.nv.info,"",@"SHT_CUDA_INFO"
	.align	4


	//----- nvinfo : EIATTR_REGCOUNT
	.align		4
        /*0000*/ 	.byte	0x04, 0x2f
        /*0002*/ 	.short	(.L_3 - .L_2)
	.align		4
.L_2:
        /*0004*/ 	.word	index@(_Z15patternBarchingPKiii)
        /*0008*/ 	.word	0x00000020


	//----- nvinfo : EIATTR_FRAME_SIZE
	.align		4
.L_3:
        /*000c*/ 	.byte	0x04, 0x11
        /*000e*/ 	.short	(.L_5 - .L_4)
	.align		4
.L_4:
        /*0010*/ 	.word	index@(_Z15patternBarchingPKiii)
        /*0014*/ 	.word	0x00000140


	//----- nvinfo : EIATTR_MIN_STACK_SIZE
	.align		4
.L_5:
        /*0018*/ 	.byte	0x04, 0x12
        /*001a*/ 	.short	(.L_7 - .L_6)
	.align		4
.L_6:
        /*001c*/ 	.word	index@(_Z15patternBarchingPKiii)
        /*0020*/ 	.word	0x00000140
.L_7:


//--------------------- .nv.compat                --------------------------
	.section	.nv.compat,"",@"SHT_CUDA_COMPAT_INFO"
	.align	4
        /*0000*/ 	.byte	0x02, 0x09, 0x00, 0x00, 0x02, 0x02, 0x01, 0x00, 0x02, 0x05, 0x05, 0x00, 0x03, 0x07, 0x01, 0x01
        /*0010*/ 	.byte	0x02, 0x03, 0x00, 0x00, 0x02, 0x06, 0x01, 0x00, 0x04, 0x0b, 0x08, 0x00, 0x09, 0x00, 0x00, 0x00
        /*0020*/ 	.byte	0x00, 0x00, 0x00, 0x00


//--------------------- .nv.info._Z15patternBarchingPKiii --------------------------
	.section	.nv.info._Z15patternBarchingPKiii,"",@"SHT_CUDA_INFO"
	.sectionflags	@""
	.align	4


	//----- nvinfo : EIATTR_CUDA_API_VERSION
	.align		4
        /*0000*/ 	.byte	0x04, 0x37
        /*0002*/ 	.short	(.L_9 - .L_8)
.L_8:
        /*0004*/ 	.word	0x00000082


	//----- nvinfo : EIATTR_KPARAM_INFO
	.align		4
.L_9:
        /*0008*/ 	.byte	0x04, 0x17
        /*000a*/ 	.short	(.L_11 - .L_10)
.L_10:
        /*000c*/ 	.word	0x00000000
        /*0010*/ 	.short	0x0002
        /*0012*/ 	.short	0x000c
        /*0014*/ 	.byte	0x00, 0xf0, 0x11, 0x00


	//----- nvinfo : EIATTR_KPARAM_INFO
	.align		4
.L_11:
        /*0018*/ 	.byte	0x04, 0x17
        /*001a*/ 	.short	(.L_13 - .L_12)
.L_12:
        /*001c*/ 	.word	0x00000000
        /*0020*/ 	.short	0x0001
        /*0022*/ 	.short	0x0008
        /*0024*/ 	.byte	0x00, 0xf0, 0x11, 0x00


	//----- nvinfo : EIATTR_KPARAM_INFO
	.align		4
.L_13:
        /*0028*/ 	.byte	0x04, 0x17
        /*002a*/ 	.short	(.L_15 - .L_14)
.L_14:
        /*002c*/ 	.word	0x00000000
        /*0030*/ 	.short	0x0000
        /*0032*/ 	.short	0x0000
        /*0034*/ 	.byte	0x00, 0xf5, 0x21, 0x00


	//----- nvinfo : EIATTR_SPARSE_MMA_MASK
	.align		4
.L_15:
        /*0038*/ 	.byte	0x03, 0x50
        /*003a*/ 	.short	0x0000


	//----- nvinfo : EIATTR_MAXREG_COUNT
	.align		4
        /*003c*/ 	.byte	0x03, 0x1b
        /*003e*/ 	.short	0x00ff


	//----- nvinfo : EIATTR_EXTERNS
	.align		4
        /*0040*/ 	.byte	0x04, 0x0f
        /*0042*/ 	.short	(.L_17 - .L_16)


	//   ....[0]....
	.align		4
.L_16:
        /*0044*/ 	.word	index@(vprintf)


	//----- nvinfo : EIATTR_MERCURY_ISA_VERSION
	.align		4
.L_17:
        /*0048*/ 	.byte	0x03, 0x5f
        /*004a*/ 	.short	0x0101


	//----- nvinfo : EIATTR_VRC_CTA_INIT_COUNT
	.align		4
        /*004c*/ 	.byte	0x02, 0x4a
	.zero		1
	.zero		1


	//----- nvinfo : EIATTR_SYSCALL_OFFSETS
	.align		4
        /*0050*/ 	.byte	0x04, 0x46
        /*0052*/ 	.short	(.L_19 - .L_18)


	//   ....[0]....
.L_18:
        /*0054*/ 	.word	0x00001fc0


	//   ....[1]....
        /*0058*/ 	.word	0x00006f60


	//   ....[2]....
        /*005c*/ 	.word	0x00006fd0


	//   ....[3]....
        /*0060*/ 	.word	0x00007040


	//   ....[4]....
        /*0064*/ 	.word	0x000070b0


	//   ....[5]....
        /*0068*/ 	.word	0x000071c0


	//----- nvinfo : EIATTR_EXIT_INSTR_OFFSETS
	.align		4
.L_19:
        /*006c*/ 	.byte	0x04, 0x1c
        /*006e*/ 	.short	(.L_21 - .L_20)


	//   ....[0]....
.L_20:
        /*0070*/ 	.word	0x000000a0


	//   ....[1]....
        /*0074*/ 	.word	0x00001920


	//   ....[2]....
        /*0078*/ 	.word	0x00006e40


	//   ....[3]....
        /*007c*/ 	.word	0x00007100


	//   ....[4]....
        /*0080*/ 	.word	0x000071f0


	//----- nvinfo : EIATTR_CRS_STACK_SIZE
	.align		4
.L_21:
        /*0084*/ 	.byte	0x04, 0x1e
        /*0086*/ 	.short	(.L_23 - .L_22)
.L_22:
        /*0088*/ 	.word	0x00000000


	//----- nvinfo : EIATTR_CBANK_PARAM_SIZE
	.align		4
.L_23:
        /*008c*/ 	.byte	0x03, 0x19
        /*008e*/ 	.short	0x0010


	//----- nvinfo : EIATTR_PARAM_CBANK
	.align		4
        /*0090*/ 	.byte	0x04, 0x0a
        /*0092*/ 	.short	(.L_25 - .L_24)
	.align		4
.L_24:
        /*0094*/ 	.word	index@(.nv.constant0._Z15patternBarchingPKiii)
        /*0098*/ 	.short	0x0380
        /*009a*/ 	.short	0x0010


	//----- nvinfo : EIATTR_SW_WAR
	.align		4
.L_25:
        /*009c*/ 	.byte	0x04, 0x36
        /*009e*/ 	.short	(.L_27 - .L_26)
.L_26:
        /*00a0*/ 	.word	0x00000008
.L_27:


//--------------------- .nv.callgraph             --------------------------
	.section	.nv.callgraph,"",@"SHT_CUDA_CALLGRAPH"
	.align	4
	.sectionentsize	8
	.align		4
        /*0000*/ 	.word	0x00000000
	.align		4
        /*0004*/ 	.word	0xffffffff
	.align		4
        /*0008*/ 	.word	index@(_Z15patternBarchingPKiii)
	.align		4
        /*000c*/ 	.word	index@(vprintf)
	.align		4
        /*0010*/ 	.word	0x00000000
	.align		4
        /*0014*/ 	.word	0xfffffffe
	.align		4
        /*0018*/ 	.word	0x00000000
	.align		4
        /*001c*/ 	.word	0xfffffffd
	.align		4
        /*0020*/ 	.word	0x00000000
	.align		4
        /*0024*/ 	.word	0xfffffffc


//--------------------- .nv.constant4             --------------------------
	.section	.nv.constant4,"a",@progbits
	.align	8
	.align		8
.nv.constant4:
        /*0000*/ 	.dword	vprintf
	.align		8
        /*0008*/ 	.dword	test
	.align		8
        /*0010*/ 	.dword	$str


//--------------------- .text._Z15patternBarchingPKiii --------------------------
	.section	.text._Z15patternBarchingPKiii,"ax",@progbits
	.align	128
        .global         _Z15patternBarchingPKiii
        .type           _Z15patternBarchingPKiii,@function
        .size           _Z15patternBarchingPKiii,(.L_x_117 - _Z15patternBarchingPKiii)
        .other          _Z15patternBarchingPKiii,@"STO_CUDA_ENTRY STV_DEFAULT"
_Z15patternBarchingPKiii:
.text._Z15patternBarchingPKiii:
[----:B------:R-:W0:Y:S01]  /*0000*/  LDC R1, c[0x0][0x37c] ;  /* 0x0000df00ff017b82 */ /* 0x000e220000000800 */
[----:B------:R-:W1:Y:S07]  /*0010*/  S2R R22, SR_CTAID.X ;  /* 0x0000000000167919 */ /* 0x000e6e0000002500 */
[----:B------:R-:W2:Y:S01]  /*0020*/  LDC R3, c[0x0][0x388] ;  /* 0x0000e200ff037b82 */ /* 0x000ea20000000800 */
[----:B------:R-:W1:Y:S01]  /*0030*/  LDCU UR4, c[0x0][0x360] ;  /* 0x00006c00ff0477ac */ /* 0x000e620008000800 */
[----:B0-----:R-:W-:Y:S01]  /*0040*/  VIADD R1, R1, 0xfffffec0 ;  /* 0xfffffec001017836 */ /* 0x001fe20000000000 */
[----:B------:R-:W1:Y:S04]  /*0050*/  S2R R5, SR_TID.X ;  /* 0x0000000000057919 */ /* 0x000e680000002100 */
[----:B------:R-:W-:-:S02]  /*0060*/  R2UR UR39, R1 ;  /* 0x00000000012772ca */ /* 0x000fc400000e0000 */
[----:B--2---:R-:W-:Y:S01]  /*0070*/  IADD3 R23, PT, PT, -R3, 0x258, RZ ;  /* 0x0000025803177810 */ /* 0x004fe20007ffe1ff */
[----:B-1----:R-:W-:-:S05]  /*0080*/  IMAD R22, R22, UR4, R5 ;  /* 0x0000000416167c24 */ /* 0x002fca000f8e0205 */
[----:B------:R-:W-:-:S13]  /*0090*/  ISETP.GE.AND P0, PT, R22, R23, PT ;  /* 0x000000171600720c */ /* 0x000fda0003f06270 */
[----:B------:R-:W-:Y:S05]  /*00a0*/  @P0 EXIT ;  /* 0x000000000000094d */ /* 0x000fea0003800000 */
[C---:B------:R-:W-:Y:S01]  /*00b0*/  ISETP.GT.AND P0, PT, R3.reuse, RZ, PT ;  /* 0x000000ff0300720c */ /* 0x040fe20003f04270 */
[----:B------:R-:W0:Y:S01]  /*00c0*/  LDCU.64 UR36, c[0x0][0x358] ;  /* 0x00006b00ff2477ac */ /* 0x000e220008000a00 */
[----:B------:R-:W-:-:S11]  /*00d0*/  VIADD R0, R3, 0xffffffff ;  /* 0xffffffff03007836 */ /* 0x000fd60000000000 */
[----:B------:R-:W-:Y:S05]  /*00e0*/  @P0 BRA `(.L_x_0) ;  /* 0x0000000400400947 */ /* 0x000fea0003800000 */
[----:B------:R-:W-:Y:S01]  /*00f0*/  IADD3 R0, PT, PT, -R3, 0x4b0, RZ ;  /* 0x000004b003007810 */ /* 0x000fe20007ffe1ff */
[----:B------:R-:W-:Y:S01]  /*0100*/  IMAD.MOV.U32 R2, RZ, RZ, 0x7ce ;  /* 0x000007ceff027424 */ /* 0x000fe200078e00ff */
[----:B------:R-:W-:Y:S02]  /*0110*/  ISETP.GT.AND P0, PT, R23, RZ, PT ;  /* 0x000000ff1700720c */ /* 0x000fe40003f04270 */
[----:B------:R-:W-:Y:S02]  /*0120*/  ISETP.GT.AND P1, PT, R0, 0x258, PT ;  /* 0x000002580000780c */ /* 0x000fe40003f24270 */
[C---:B------:R-:W-:Y:S02]  /*0130*/  IADD3 R0, PT, PT, -R3.reuse, 0x708, RZ ;  /* 0x0000070803007810 */ /* 0x040fe40007ffe1ff */
[----:B------:R-:W-:Y:S02]  /*0140*/  IADD3 R4, PT, PT, -R3, 0x960, RZ ;  /* 0x0000096003047810 */ /* 0x000fe40007ffe1ff */
[----:B------:R-:W-:-:S02]  /*0150*/  ISETP.GT.AND P2, PT, R0, 0x4b0, PT ;  /* 0x000004b00000780c */ /* 0x000fc40003f44270 */
[----:B------:R-:W-:-:S03]  /*0160*/  SEL R0, RZ, 0x3e7, P0 ;  /* 0x000003e7ff007807 */ /* 0x000fc60000000000 */
[----:B------:R-:W-:Y:S01]  /*0170*/  @P0 IMAD.MOV R2, RZ, RZ, 0x3e7 ;  /* 0x000003e7ff020424 */ /* 0x000fe200078e02ff */
[----:B------:R-:W-:Y:S02]  /*0180*/  ISETP.GT.AND P0, PT, R4, 0x708, PT ;  /* 0x000007080400780c */ /* 0x000fe40003f04270 */
[----:B------:R-:W-:Y:S02]  /*0190*/  @P1 IADD3 R2, PT, PT, R0, RZ, RZ ;  /* 0x000000ff00021210 */ /* 0x000fe40007ffe0ff */
[----:B------:R-:W-:-:S03]  /*01a0*/  IADD3 R4, PT, PT, -R3, 0xbb8, RZ ;  /* 0x00000bb803047810 */ /* 0x000fc60007ffe1ff */
[----:B------:R-:W-:Y:S01]  /*01b0*/  VIADD R0, R2, 0x3e7 ;  /* 0x000003e702007836 */ /* 0x000fe20000000000 */
[----:B------:R-:W-:Y:S01]  /*01c0*/  ISETP.GT.AND P1, PT, R4, 0x960, PT ;  /* 0x000009600400780c */ /* 0x000fe20003f24270 */
[----:B------:R-:W-:Y:S01]  /*01d0*/  @P2 IMAD.MOV R0, RZ, RZ, R2 ;  /* 0x000000ffff002224 */ /* 0x000fe200078e0202 */
[----:B------:R-:W-:-:S03]  /*01e0*/  IADD3 R4, PT, PT, -R3, 0xe10, RZ ;  /* 0x00000e1003047810 */ /* 0x000fc60007ffe1ff */
[----:B------:R-:W-:Y:S02]  /*01f0*/  VIADD R2, R0, 0x3e7 ;  /* 0x000003e700027836 */ /* 0x000fe40000000000 */
[----:B------:R-:W-:Y:S01]  /*0200*/  @P0 IMAD.MOV R2, RZ, RZ, R0 ;  /* 0x000000ffff020224 */ /* 0x000fe200078e0200 */
[----:B------:R-:W-:Y:S02]  /*0210*/  ISETP.GT.AND P0, PT, R4, 0xbb8, PT ;  /* 0x00000bb80400780c */ /* 0x000fe40003f04270 */
[C---:B------:R-:W-:Y:S02]  /*0220*/  IADD3 R4, PT, PT, -R3.reuse, 0x1068, RZ ;  /* 0x0000106803047810 */ /* 0x040fe40007ffe1ff */
[----:B------:R-:W-:Y:S01]  /*0230*/  IADD3 R0, PT, PT, R2, 0x3e7, RZ ;  /* 0x000003e702007810 */ /* 0x000fe20007ffe0ff */
[----:B------:R-:W-:Y:S01]  /*0240*/  @P1 IMAD.MOV R0, RZ, RZ, R2 ;  /* 0x000000ffff001224 */ /* 0x000fe200078e0202 */
[----:B------:R-:W-:Y:S02]  /*0250*/  ISETP.GT.AND P1, PT, R4, 0xe10, PT ;  /* 0x00000e100400780c */ /* 0x000fe40003f24270 */
[----:B------:R-:W-:Y:S01]  /*0260*/  IADD3 R4, PT, PT, -R3, 0x12c0, RZ ;  /* 0x000012c003047810 */ /* 0x000fe20007ffe1ff */
[----:B------:R-:W-:-:S04]  /*0270*/  VIADD R2, R0, 0x3e7 ;  /* 0x000003e700027836 */ /* 0x000fc80000000000 */
[----:B------:R-:W-:Y:S01]  /*0280*/  @P0 IMAD.MOV R2, RZ, RZ, R0 ;  /* 0x000000ffff020224 */ /* 0x000fe200078e0200 */
[----:B------:R-:W-:Y:S02]  /*0290*/  ISETP.GT.AND P0, PT, R4, 0x1068, PT ;  /* 0x000010680400780c */ /* 0x000fe40003f04270 */
[C---:B------:R-:W-:Y:S01]  /*02a0*/  IADD3 R4, PT, PT, -R3.reuse, 0x1518, RZ ;  /* 0x0000151803047810 */ /* 0x040fe20007ffe1ff */
[C---:B------:R-:W-:Y:S02]  /*02b0*/  VIADD R0, R2.reuse, 0x3e7 ;  /* 0x000003e702007836 */ /* 0x040fe40000000000 */
[----:B------:R-:W-:Y:S02]  /*02c0*/  @P1 IADD3 R0, PT, PT, R2, RZ, RZ ;  /* 0x000000ff02001210 */ /* 0x000fe40007ffe0ff */
[----:B------:R-:W-:Y:S02]  /*02d0*/  ISETP.GT.AND P1, PT, R4, 0x12c0, PT ;  /* 0x000012c00400780c */ /* 0x000fe40003f24270 */
[----:B------:R-:W-:Y:S01]  /*02e0*/  IADD3 R4, PT, PT, -R3, 0x1770, RZ ;  /* 0x0000177003047810 */ /* 0x000fe20007ffe1ff */
[----:B------:R-:W-:-:S03]  /*02f0*/  VIADD R2, R0, 0x3e7 ;  /* 0x000003e700027836 */ /* 0x000fc60000000000 */
[----:B------:R-:W-:Y:S01]  /*0300*/  @P0 IMAD.MOV R2, RZ, RZ, R0 ;  /* 0x000000ffff020224 */ /* 0x000fe200078e0200 */
[----:B------:R-:W-:Y:S02]  /*0310*/  ISETP.GT.AND P0, PT, R4, 0x1518, PT ;  /* 0x000015180400780c */ /* 0x000fe40003f04270 */
[----:B------:R-:W-:Y:S01]  /*0320*/  IADD3 R4, PT, PT, -R3, 0x19c8, RZ ;  /* 0x000019c803047810 */ /* 0x000fe20007ffe1ff */
[----:B------:R-:W-:-:S03]  /*0330*/  VIADD R0, R2, 0x3e7 ;  /* 0x000003e702007836 */ /* 0x000fc60000000000 */
[----:B------:R-:W-:Y:S01]  /*0340*/  @P1 IMAD.MOV R0, RZ, RZ, R2 ;  /* 0x000000ffff001224 */ /* 0x000fe200078e0202 */
[----:B------:R-:W-:Y:S02]  /*0350*/  ISETP.GT.AND P1, PT, R4, 0x1770, PT ;  /* 0x000017700400780c */ /* 0x000fe40003f24270 */
[C---:B------:R-:W-:Y:S02]  /*0360*/  IADD3 R4, PT, PT, -R3.reuse, 0x1c20, RZ ;  /* 0x00001c2003047810 */ /* 0x040fe40007ffe1ff */
[----:B------:R-:W-:Y:S02]  /*0370*/  IADD3 R2, PT, PT, R0, 0x3e7, RZ ;  /* 0x000003e700027810 */ /* 0x000fe40007ffe0ff */
[----:B------:R-:W-:Y:S01]  /*0380*/  @P0 IMAD.MOV R2, RZ, RZ, R0 ;  /* 0x000000ffff020224 */ /* 0x000fe200078e0200 */
[----:B------:R-:W-:Y:S02]  /*0390*/  ISETP.GT.AND P0, PT, R4, 0x19c8, PT ;  /* 0x000019c80400780c */ /* 0x000fe40003f04270 */
[----:B------:R-:W-:Y:S01]  /*03a0*/  IADD3 R4, PT, PT, -R3, 0x1e78, RZ ;  /* 0x00001e7803047810 */ /* 0x000fe20007ffe1ff */
[----:B------:R-:W-:-:S03]  /*03b0*/  VIADD R0, R2, 0x3e7 ;  /* 0x000003e702007836 */ /* 0x000fc60000000000 */
[----:B------:R-:W-:Y:S01]  /*03c0*/  @P1 IMAD.MOV R0, RZ, RZ, R2 ;  /* 0x000000ffff001224 */ /* 0x000fe200078e0202 */
[----:B------:R-:W-:Y:S02]  /*03d0*/  ISETP.GT.AND P1, PT, R4, 0x1c20, PT ;  /* 0x00001c200400780c */ /* 0x000fe40003f24270 */
[----:B------:R-:W-:Y:S01]  /*03e0*/  IADD3 R4, PT, PT, -R3, 0x20d0, RZ ;  /* 0x000020d003047810 */ /* 0x000fe20007ffe1ff */
[----:B------:R-:W-:-:S03]  /*03f0*/  VIADD R2, R0, 0x3e7 ;  /* 0x000003e700027836 */ /* 0x000fc60000000000 */
[----:B------:R-:W-:Y:S02]  /*0400*/  @P0 IADD3 R2, PT, PT, R0, RZ, RZ ;  /* 0x000000ff00020210 */ /* 0x000fe40007ffe0ff */
[----:B------:R-:W-:Y:S02]  /*0410*/  ISETP.GT.AND P0, PT, R4, 0x1e78, PT ;  /* 0x00001e780400780c */ /* 0x000fe40003f04270 */
[C---:B------:R-:W-:Y:S01]  /*0420*/  IADD3 R4, PT, PT, -R3.reuse, 0x2328, RZ ;  /* 0x0000232803047810 */ /* 0x040fe20007ffe1ff */
[----:B------:R-:W-:Y:S02]  /*0430*/  VIADD R0, R2, 0x3e7 ;  /* 0x000003e702007836 */ /* 0x000fe40000000000 */
[----:B------:R-:W-:Y:S01]  /*0440*/  @P1 IMAD.MOV R0, RZ, RZ, R2 ;  /* 0x000000ffff001224 */ /* 0x000fe200078e0202 */
[----:B------:R-:W-:Y:S02]  /*0450*/  ISETP.GT.AND P1, PT, R4, 0x20d0, PT ;  /* 0x000020d00400780c */ /* 0x000fe40003f24270 */
[----:B------:R-:W-:Y:S01]  /*0460*/  IADD3 R4, PT, PT, -R3, 0x2580, RZ ;  /* 0x0000258003047810 */ /* 0x000fe20007ffe1ff */
[----:B------:R-:W-:-:S04]  /*0470*/  VIADD R2, R0, 0x3e7 ;  /* 0x000003e700027836 */ /* 0x000fc80000000000 */
        /* <DEDUP_REMOVED lines=11> */
[C---:B------:R-:W-:Y:S01]  /*0530*/  VIADD R0, R2.reuse, 0x3e7 ;  /* 0x000003e702007836 */ /* 0x040fe20000000000 */
[----:B------:R-:W-:Y:S02]  /*0540*/  IADD3 R3, PT, PT, -R3, 0x2ee0, RZ ;  /* 0x00002ee003037810 */ /* 0x000fe40007ffe1ff */
[----:B------:R-:W-:Y:S02]  /*0550*/  @P1 IADD3 R0, PT, PT, R2, RZ, RZ ;  /* 0x000000ff02001210 */ /* 0x000fe40007ffe0ff */
[----:B------:R-:W-:-:S03]  /*0560*/  ISETP.GT.AND P1, PT, R4, 0x2a30, PT ;  /* 0x00002a300400780c */ /* 0x000fc60003f24270 */
[----:B------:R-:W-:Y:S02]  /*0570*/  VIADD R2, R0, 0x3e7 ;  /* 0x000003e700027836 */ /* 0x000fe40000000000 */
[----:B------:R-:W-:Y:S01]  /*0580*/  @P0 IMAD.MOV R2, RZ, RZ, R0 ;  /* 0x000000ffff020224 */ /* 0x000fe200078e0200 */
[----:B------:R-:W-:-:S03]  /*0590*/  ISETP.GT.AND P0, PT, R3, 0x2c88, PT ;  /* 0x00002c880300780c */ /* 0x000fc60003f04270 */
[----:B------:R-:W-:-:S04]  /*05a0*/  VIADD R0, R2, 0x3e7 ;  /* 0x000003e702007836 */ /* 0x000fc80000000000 */
[----:B------:R-:W-:-:S05]  /*05b0*/  @P1 IMAD.MOV R0, RZ, RZ, R2 ;  /* 0x000000ffff001224 */ /* 0x000fca00078e0202 */
[----:B------:R-:W-:Y:S01]  /*05c0*/  IADD3 R17, PT, PT, R0, 0x3e7, RZ ;  /* 0x000003e700117810 */ /* 0x000fe20007ffe0ff */
[----:B------:R-:W-:Y:S01]  /*05d0*/  @P0 IMAD.MOV R17, RZ, RZ, R0 ;  /* 0x000000ffff110224 */ /* 0x000fe200078e0200 */
[----:B------:R-:W-:Y:S06]  /*05e0*/  BRA `(.L_x_1) ;  /* 0x0000001000c47947 */ /* 0x000fec0003800000 */
.L_x_0:
[----:B------:R-:W-:Y:S01]  /*05f0*/  ISETP.GE.U32.AND P0, PT, R0, 0xf, PT ;  /* 0x0000000f0000780c */ /* 0x000fe20003f06070 */
[----:B------:R-:W-:Y:S01]  /*0600*/  IMAD.MOV.U32 R24, RZ, RZ, RZ ;  /* 0x000000ffff187224 */ /* 0x000fe200078e00ff */
[----:B------:R-:W-:-:S04]  /*0610*/  LOP3.LUT R2, R3, 0xf, RZ, 0xc0, !PT ;  /* 0x0000000f03027812 */ /* 0x000fc800078ec0ff */
[----:B------:R-:W-:-:S07]  /*0620*/  ISETP.NE.AND P1, PT, R2, RZ, PT ;  /* 0x000000ff0200720c */ /* 0x000fce0003f25270 */
[----:B------:R-:W-:Y:S06]  /*0630*/  @!P0 BRA `(.L_x_2) ;  /* 0x0000000000748947 */ /* 0x000fec0003800000 */
[----:B------:R-:W-:Y:S01]  /*0640*/  LOP3.LUT R24, R3, 0x7ffffff0, RZ, 0xc0, !PT ;  /* 0x7ffffff003187812 */ /* 0x000fe200078ec0ff */
[----:B------:R-:W-:-:S07]  /*0650*/  IMAD.MOV.U32 R25, RZ, RZ, RZ ;  /* 0x000000ffff197224 */ /* 0x000fce00078e00ff */
.L_x_3:
[----:B-1----:R-:W1:Y:S01]  /*0660*/  LDC.64 R20, c[0x0][0x380] ;  /* 0x0000e000ff147b82 */ /* 0x002e620000000a00 */
[----:B------:R-:W-:-:S04]  /*0670*/  IMAD.IADD R5, R22, 0x1, R25 ;  /* 0x0000000116057824 */ /* 0x000fc800078e0219 */
[----:B-1----:R-:W-:-:S05]  /*0680*/  IMAD.WIDE R20, R5, 0x4, R20 ;  /* 0x0000000405147825 */ /* 0x002fca00078e0214 */
[----:B0-----:R-:W2:Y:S04]  /*0690*/  LDG.E R4, desc[UR36][R20.64] ;  /* 0x0000002414047981 */ /* 0x001ea8000c1e1900 */
[----:B------:R-:W2:Y:S04]  /*06a0*/  LDG.E R5, desc[UR36][R20.64+0x4] ;  /* 0x0000042414057981 */ /* 0x000ea8000c1e1900 */
[----:B------:R-:W2:Y:S04]  /*06b0*/  LDG.E R6, desc[UR36][R20.64+0x8] ;  /* 0x0000082414067981 */ /* 0x000ea8000c1e1900 */
[----:B------:R-:W2:Y:S04]  /*06c0*/  LDG.E R7, desc[UR36][R20.64+0xc] ;  /* 0x00000c2414077981 */ /* 0x000ea8000c1e1900 */
[----:B------:R-:W3:Y:S04]  /*06d0*/  LDG.E R8, desc[UR36][R20.64+0x10] ;  /* 0x0000102414087981 */ /* 0x000ee8000c1e1900 */
[----:B------:R-:W3:Y:S04]  /*06e0*/  LDG.E R9, desc[UR36][R20.64+0x14] ;  /* 0x0000142414097981 */ /* 0x000ee8000c1e1900 */
[----:B------:R-:W3:Y:S04]  /*06f0*/  LDG.E R10, desc[UR36][R20.64+0x18] ;  /* 0x00001824140a7981 */ /* 0x000ee8000c1e1900 */
[----:B------:R-:W3:Y:S04]  /*0700*/  LDG.E R11, desc[UR36][R20.64+0x1c] ;  /* 0x00001c24140b7981 */ /* 0x000ee8000c1e1900 */
[----:B------:R-:W4:Y:S04]  /*0710*/  LDG.E R12, desc[UR36][R20.64+0x20] ;  /* 0x00002024140c7981 */ /* 0x000f28000c1e1900 */
[----:B------:R-:W4:Y:S04]  /*0720*/  LDG.E R13, desc[UR36][R20.64+0x24] ;  /* 0x00002424140d7981 */ /* 0x000f28000c1e1900 */
[----:B------:R-:W4:Y:S04]  /*0730*/  LDG.E R14, desc[UR36][R20.64+0x28] ;  /* 0x00002824140e7981 */ /* 0x000f28000c1e1900 */
[----:B------:R-:W4:Y:S04]  /*0740*/  LDG.E R15, desc[UR36][R20.64+0x2c] ;  /* 0x00002c24140f7981 */ /* 0x000f28000c1e1900 */
[----:B------:R-:W5:Y:S04]  /*0750*/  LDG.E R16, desc[UR36][R20.64+0x30] ;  /* 0x0000302414107981 */ /* 0x000f68000c1e1900 */
[----:B------:R-:W5:Y:S04]  /*0760*/  LDG.E R17, desc[UR36][R20.64+0x34] ;  /* 0x0000342414117981 */ /* 0x000f68000c1e1900 */
[----:B------:R-:W5:Y:S04]  /*0770*/  LDG.E R18, desc[UR36][R20.64+0x38] ;  /* 0x0000382414127981 */ /* 0x000f68000c1e1900 */
[----:B------:R-:W5:Y:S01]  /*0780*/  LDG.E R19, desc[UR36][R20.64+0x3c] ;  /* 0x00003c2414137981 */ /* 0x000f62000c1e1900 */
[C---:B------:R-:W-:Y:S01]  /*0790*/  LEA R26, R25.reuse, R1, 0x2 ;  /* 0x00000001191a7211 */ /* 0x040fe200078e10ff */
[----:B------:R-:W-:-:S05]  /*07a0*/  VIADD R25, R25, 0x10 ;  /* 0x0000001019197836 */ /* 0x000fca0000000000 */
[----:B------:R-:W-:Y:S01]  /*07b0*/  ISETP.NE.AND P0, PT, R25, R24, PT ;  /* 0x000000181900720c */ /* 0x000fe20003f05270 */
[----:B--2---:R1:W-:Y:S04]  /*07c0*/  STL.128 [R26], R4 ;  /* 0x000000041a007387 */ /* 0x0043e80000100c00 */
[----:B---3--:R1:W-:Y:S04]  /*07d0*/  STL.128 [R26+0x10], R8 ;  /* 0x000010081a007387 */ /* 0x0083e80000100c00 */
[----:B----4-:R1:W-:Y:S04]  /*07e0*/  STL.128 [R26+0x20], R12 ;  /* 0x0000200c1a007387 */ /* 0x0103e80000100c00 */
[----:B-----5:R1:W-:Y:S01]  /*07f0*/  STL.128 [R26+0x30], R16 ;  /* 0x000030101a007387 */ /* 0x0203e20000100c00 */
[----:B------:R-:W-:Y:S05]  /*0800*/  @P0 BRA `(.L_x_3) ;  /* 0xfffffffc00940947 */ /* 0x000fea000383ffff */
.L_x_2:
[----:B------:R-:W-:Y:S05]  /*0810*/  @!P1 BRA `(.L_x_4) ;  /* 0x0000000000dc9947 */ /* 0x000fea0003800000 */
[----:B------:R-:W-:Y:S02]  /*0820*/  ISETP.GE.U32.AND P0, PT, R2, 0x8, PT ;  /* 0x000000080200780c */ /* 0x000fe40003f06070 */
[----:B-1----:R-:W-:-:S04]  /*0830*/  LOP3.LUT R9, R3, 0x7, RZ, 0xc0, !PT ;  /* 0x0000000703097812 */ /* 0x002fc800078ec0ff */
[----:B------:R-:W-:-:S07]  /*0840*/  ISETP.NE.AND P1, PT, R9, RZ, PT ;  /* 0x000000ff0900720c */ /* 0x000fce0003f25270 */
[----:B------:R-:W-:Y:S06]  /*0850*/  @!P0 BRA `(.L_x_5) ;  /* 0x0000000000548947 */ /* 0x000fec0003800000 */
[----:B------:R-:W1:Y:S01]  /*0860*/  LDC.64 R4, c[0x0][0x380] ;  /* 0x0000e000ff047b82 */ /* 0x000e620000000a00 */
[----:B------:R-:W-:-:S04]  /*0870*/  IMAD.IADD R7, R22, 0x1, R24 ;  /* 0x0000000116077824 */ /* 0x000fc800078e0218 */
[----:B-1----:R-:W-:-:S05]  /*0880*/  IMAD.WIDE R4, R7, 0x4, R4 ;  /* 0x0000000407047825 */ /* 0x002fca00078e0204 */
[----:B0-----:R-:W2:Y:S04]  /*0890*/  LDG.E R6, desc[UR36][R4.64] ;  /* 0x0000002404067981 */ /* 0x001ea8000c1e1900 */
[----:B------:R-:W3:Y:S04]  /*08a0*/  LDG.E R8, desc[UR36][R4.64+0x4] ;  /* 0x0000042404087981 */ /* 0x000ee8000c1e1900 */
[----:B------:R-:W4:Y:S04]  /*08b0*/  LDG.E R10, desc[UR36][R4.64+0x8] ;  /* 0x00000824040a7981 */ /* 0x000f28000c1e1900 */
[----:B------:R-:W5:Y:S04]  /*08c0*/  LDG.E R12, desc[UR36][R4.64+0xc] ;  /* 0x00000c24040c7981 */ /* 0x000f68000c1e1900 */
[----:B------:R-:W5:Y:S04]  /*08d0*/  LDG.E R14, desc[UR36][R4.64+0x10] ;  /* 0x00001024040e7981 */ /* 0x000f68000c1e1900 */
[----:B------:R-:W5:Y:S04]  /*08e0*/  LDG.E R16, desc[UR36][R4.64+0x14] ;  /* 0x0000142404107981 */ /* 0x000f68000c1e1900 */
[----:B------:R-:W5:Y:S04]  /*08f0*/  LDG.E R18, desc[UR36][R4.64+0x18] ;  /* 0x0000182404127981 */ /* 0x000f68000c1e1900 */
[----:B------:R-:W5:Y:S01]  /*0900*/  LDG.E R20, desc[UR36][R4.64+0x1c] ;  /* 0x00001c2404147981 */ /* 0x000f62000c1e1900 */
[----:B------:R-:W-:-:S02]  /*0910*/  IMAD R7, R24, 0x4, R1 ;  /* 0x0000000418077824 */ /* 0x000fc400078e0201 */
[----:B------:R-:W-:-:S03]  /*0920*/  VIADD R24, R24, 0x8 ;  /* 0x0000000818187836 */ /* 0x000fc60000000000 */
[----:B--2---:R1:W-:Y:S04]  /*0930*/  STL [R7], R6 ;  /* 0x0000000607007387 */ /* 0x0043e80000100800 */
[----:B---3--:R1:W-:Y:S04]  /*0940*/  STL [R7+0x4], R8 ;  /* 0x0000040807007387 */ /* 0x0083e80000100800 */
[----:B----4-:R1:W-:Y:S04]  /*0950*/  STL [R7+0x8], R10 ;  /* 0x0000080a07007387 */ /* 0x0103e80000100800 */
[----:B-----5:R1:W-:Y:S04]  /*0960*/  STL [R7+0xc], R12 ;  /* 0x00000c0c07007387 */ /* 0x0203e80000100800 */
[----:B------:R1:W-:Y:S04]  /*0970*/  STL [R7+0x10], R14 ;  /* 0x0000100e07007387 */ /* 0x0003e80000100800 */
[----:B------:R1:W-:Y:S04]  /*0980*/  STL [R7+0x14], R16 ;  /* 0x0000141007007387 */ /* 0x0003e80000100800 */
[----:B------:R1:W-:Y:S04]  /*0990*/  STL [R7+0x18], R18 ;  /* 0x0000181207007387 */ /* 0x0003e80000100800 */
[----:B------:R1:W-:Y:S02]  /*09a0*/  STL [R7+0x1c], R20 ;  /* 0x00001c1407007387 */ /* 0x0003e40000100800 */
.L_x_5:
[----:B------:R-:W-:Y:S05]  /*09b0*/  @!P1 BRA `(.L_x_4) ;  /* 0x0000000000749947 */ /* 0x000fea0003800000 */
[----:B------:R-:W-:Y:S02]  /*09c0*/  ISETP.GE.U32.AND P0, PT, R9, 0x4, PT ;  /* 0x000000040900780c */ /* 0x000fe40003f06070 */
[----:B------:R-:W-:-:S04]  /*09d0*/  LOP3.LUT R11, R3, 0x3, RZ, 0xc0, !PT ;  /* 0x00000003030b7812 */ /* 0x000fc800078ec0ff */
[----:B------:R-:W-:-:S07]  /*09e0*/  ISETP.NE.AND P1, PT, R11, RZ, PT ;  /* 0x000000ff0b00720c */ /* 0x000fce0003f25270 */
[----:B------:R-:W-:Y:S06]  /*09f0*/  @!P0 BRA `(.L_x_6) ;  /* 0x0000000000348947 */ /* 0x000fec0003800000 */
[----:B------:R-:W2:Y:S01]  /*0a00*/  LDC.64 R4, c[0x0][0x380] ;  /* 0x0000e000ff047b82 */ /* 0x000ea20000000a00 */
[----:B-1----:R-:W-:-:S05]  /*0a10*/  IADD3 R7, PT, PT, R22, R24, RZ ;  /* 0x0000001816077210 */ /* 0x002fca0007ffe0ff */
[----:B--2---:R-:W-:-:S05]  /*0a20*/  IMAD.WIDE R4, R7, 0x4, R4 ;  /* 0x0000000407047825 */ /* 0x004fca00078e0204 */
[----:B0-----:R-:W2:Y:S04]  /*0a30*/  LDG.E R6, desc[UR36][R4.64] ;  /* 0x0000002404067981 */ /* 0x001ea8000c1e1900 */
[----:B------:R-:W3:Y:S04]  /*0a40*/  LDG.E R8, desc[UR36][R4.64+0x4] ;  /* 0x0000042404087981 */ /* 0x000ee8000c1e1900 */
[----:B------:R-:W4:Y:S04]  /*0a50*/  LDG.E R10, desc[UR36][R4.64+0x8] ;  /* 0x00000824040a7981 */ /* 0x000f28000c1e1900 */
[----:B------:R-:W5:Y:S01]  /*0a60*/  LDG.E R12, desc[UR36][R4.64+0xc] ;  /* 0x00000c24040c7981 */ /* 0x000f62000c1e1900 */
[----:B------:R-:W-:-:S02]  /*0a70*/  IMAD R7, R24, 0x4, R1 ;  /* 0x0000000418077824 */ /* 0x000fc400078e0201 */
[----:B------:R-:W-:-:S03]  /*0a80*/  VIADD R24, R24, 0x4 ;  /* 0x0000000418187836 */ /* 0x000fc60000000000 */
[----:B--2---:R2:W-:Y:S04]  /*0a90*/  STL [R7], R6 ;  /* 0x0000000607007387 */ /* 0x0045e80000100800 */
[----:B---3--:R2:W-:Y:S04]  /*0aa0*/  STL [R7+0x4], R8 ;  /* 0x0000040807007387 */ /* 0x0085e80000100800 */
[----:B----4-:R2:W-:Y:S04]  /*0ab0*/  STL [R7+0x8], R10 ;  /* 0x0000080a07007387 */ /* 0x0105e80000100800 */
[----:B-----5:R2:W-:Y:S02]  /*0ac0*/  STL [R7+0xc], R12 ;  /* 0x00000c0c07007387 */ /* 0x0205e40000100800 */
.L_x_6:
[----:B------:R-:W-:Y:S05]  /*0ad0*/  @!P1 BRA `(.L_x_4) ;  /* 0x00000000002c9947 */ /* 0x000fea0003800000 */
[----:B-12---:R-:W1:Y:S01]  /*0ae0*/  LDC.64 R6, c[0x0][0x380] ;  /* 0x0000e000ff067b82 */ /* 0x006e620000000a00 */
[----:B------:R-:W-:-:S05]  /*0af0*/  UMOV UR4, URZ ;  /* 0x000000ff00047c82 */ /* 0x000fca0008000000 */
.L_x_7:
[----:B------:R-:W-:-:S04]  /*0b00*/  IMAD.IADD R5, R22, 0x1, R24 ;  /* 0x0000000116057824 */ /* 0x000fc800078e0218 */
[----:B-1-3--:R-:W-:-:S06]  /*0b10*/  IMAD.WIDE R4, R5, 0x4, R6 ;  /* 0x0000000405047825 */ /* 0x00afcc00078e0206 */
[----:B0-----:R-:W2:Y:S01]  /*0b20*/  LDG.E R4, desc[UR36][R4.64] ;  /* 0x0000002404047981 */ /* 0x001ea2000c1e1900 */
[C---:B------:R-:W-:Y:S01]  /*0b30*/  IMAD R9, R24.reuse, 0x4, R1 ;  /* 0x0000000418097824 */ /* 0x040fe200078e0201 */
[----:B------:R-:W-:Y:S01]  /*0b40*/  UIADD3 UR4, UPT, UPT, UR4, 0x1, URZ ;  /* 0x0000000104047890 */ /* 0x000fe2000fffe0ff */
[----:B------:R-:W-:-:S05]  /*0b50*/  IADD3 R24, PT, PT, R24, 0x1, RZ ;  /* 0x0000000118187810 */ /* 0x000fca0007ffe0ff */
[----:B------:R-:W-:Y:S01]  /*0b60*/  ISETP.NE.AND P0, PT, R11, UR4, PT ;  /* 0x000000040b007c0c */ /* 0x000fe2000bf05270 */
[----:B--2---:R3:W-:-:S12]  /*0b70*/  STL [R9], R4 ;  /* 0x0000000409007387 */ /* 0x0047d80000100800 */
[----:B------:R-:W-:Y:S05]  /*0b80*/  @P0 BRA `(.L_x_7) ;  /* 0xfffffffc00dc0947 */ /* 0x000fea000383ffff */
.L_x_4:
[C---:B-1----:R-:W-:Y:S01]  /*0b90*/  LOP3.LUT R13, R3.reuse, 0x7, RZ, 0xc0, !PT ;  /* 0x00000007030d7812 */ /* 0x042fe200078ec0ff */
[----:B---3--:R-:W-:Y:S01]  /*0ba0*/  VIADD R4, R2, 0xffffffff ;  /* 0xffffffff02047836 */ /* 0x008fe20000000000 */
[C---:B--2---:R-:W-:Y:S01]  /*0bb0*/  LOP3.LUT R12, R3.reuse, 0x7ffffff0, RZ, 0xc0, !PT ;  /* 0x7ffffff0030c7812 */ /* 0x044fe200078ec0ff */
[----:B------:R-:W-:Y:S01]  /*0bc0*/  IMAD.MOV.U32 R15, RZ, RZ, R23 ;  /* 0x000000ffff0f7224 */ /* 0x000fe200078e0017 */
[----:B------:R-:W-:Y:S01]  /*0bd0*/  LOP3.LUT R3, R3, 0x3, RZ, 0xc0, !PT ;  /* 0x0000000303037812 */ /* 0x000fe200078ec0ff */
[----:B------:R-:W-:Y:S01]  /*0be0*/  VIADD R5, R13, 0xffffffff ;  /* 0xffffffff0d057836 */ /* 0x000fe20000000000 */
[----:B------:R-:W-:Y:S01]  /*0bf0*/  ISETP.GE.U32.AND P0, PT, R4, 0x7, PT ;  /* 0x000000070400780c */ /* 0x000fe20003f06070 */
[----:B------:R-:W-:Y:S01]  /*0c00*/  IMAD.MOV.U32 R17, RZ, RZ, RZ ;  /* 0x000000ffff117224 */ /* 0x000fe200078e00ff */
[----:B------:R-:W-:Y:S02]  /*0c10*/  UMOV UR4, URZ ;  /* 0x000000ff00047c82 */ /* 0x000fe40008000000 */
[----:B------:R-:W-:-:S13]  /*0c20*/  ISETP.GE.U32.AND P1, PT, R5, 0x3, PT ;  /* 0x000000030500780c */ /* 0x000fda0003f26070 */
.L_x_15:
[----:B------:R-:W1:Y:S01]  /*0c30*/  LDC R14, c[0x0][0x388] ;  /* 0x0000e200ff0e7b82 */ /* 0x000e620000000800 */
[----:B------:R-:W-:Y:S01]  /*0c40*/  UIMAD UR5, UR4, 0x258, URZ ;  /* 0x00000258040578a4 */ /* 0x000fe2000f8e02ff */
[----:B------:R-:W-:Y:S01]  /*0c50*/  IMAD.MOV.U32 R16, RZ, RZ, 0x3e7 ;  /* 0x000003e7ff107424 */ /* 0x000fe200078e00ff */
[----:B------:R-:W-:-:S04]  /*0c60*/  UIADD3 UR4, UPT, UPT, UR4, 0x1, URZ ;  /* 0x0000000104047890 */ /* 0x000fc8000fffe0ff */
[----:B------:R-:W-:Y:S01]  /*0c70*/  UISETP.NE.AND UP0, UPT, UR4, 0x14, UPT ;  /* 0x000000140400788c */ /* 0x000fe2000bf05270 */
[----:B-1----:R-:W-:-:S04]  /*0c80*/  IADD3 R14, PT, PT, -R14, UR5, RZ ;  /* 0x000000050e0e7c10 */ /* 0x002fc8000fffe1ff */
[----:B------:R-:W-:-:S04]  /*0c90*/  IADD3 R4, PT, PT, R14, 0x258, RZ ;  /* 0x000002580e047810 */ /* 0x000fc80007ffe0ff */
[----:B------:R-:W-:-:S13]  /*0ca0*/  ISETP.LE.AND P2, PT, R4, UR5, PT ;  /* 0x0000000504007c0c */ /* 0x000fda000bf43270 */
[----:B------:R-:W-:Y:S05]  /*0cb0*/  @P2 BRA `(.L_x_8) ;  /* 0x0000000c00042947 */ /* 0x000fea0003800000 */
[----:B------:R-:W-:-:S07]  /*0cc0*/  IMAD.MOV.U32 R16, RZ, RZ, 0x3e7 ;  /* 0x000003e7ff107424 */ /* 0x000fce00078e00ff */
.L_x_14:
[----:B------:R-:W-:Y:S02]  /*0cd0*/  ISETP.GE.U32.AND P2, PT, R0, 0xf, PT ;  /* 0x0000000f0000780c */ /* 0x000fe40003f46070 */
[----:B------:R-:W-:-:S11]  /*0ce0*/  CS2R R18, SRZ ;  /* 0x0000000000127805 */ /* 0x000fd6000001ff00 */
[----:B------:R-:W-:Y:S05]  /*0cf0*/  @!P2 BRA `(.L_x_9) ;  /* 0x000000040034a947 */ /* 0x000fea0003800000 */
[----:B------:R-:W1:Y:S01]  /*0d00*/  LDC.64 R20, c[0x0][0x380] ;  /* 0x0000e000ff147b82 */ /* 0x000e620000000a00 */
[----:B------:R-:W-:-:S07]  /*0d10*/  CS2R R18, SRZ ;  /* 0x0000000000127805 */ /* 0x000fce000001ff00 */
.L_x_10:
[C---:B------:R-:W-:Y:S02]  /*0d20*/  VIADD R23, R18.reuse, UR5 ;  /* 0x0000000512177c36 */ /* 0x040fe40008000000 */
[----:B------:R-:W-:Y:S02]  /*0d30*/  IMAD R24, R18, 0x4, R1 ;  /* 0x0000000412187824 */ /* 0x000fe400078e0201 */
[----:B-1----:R-:W-:-:S03]  /*0d40*/  IMAD.WIDE.U32 R22, R23, 0x4, R20 ;  /* 0x0000000417167825 */ /* 0x002fc600078e0014 */
[----:B------:R-:W2:Y:S04]  /*0d50*/  LDL.128 R8, [R24] ;  /* 0x0000000018087983 */ /* 0x000ea80000100c00 */
[----:B0-----:R-:W2:Y:S04]  /*0d60*/  LDG.E R5, desc[UR36][R22.64] ;  /* 0x0000002416057981 */ /* 0x001ea8000c1e1900 */
[----:B------:R-:W3:Y:S04]  /*0d70*/  LDG.E R4, desc[UR36][R22.64+0x4] ;  /* 0x0000042416047981 */ /* 0x000ee8000c1e1900 */
[----:B------:R-:W4:Y:S04]  /*0d80*/  LDG.E R7, desc[UR36][R22.64+0x8] ;  /* 0x0000082416077981 */ /* 0x000f28000c1e1900 */
[----:B------:R-:W5:Y:S04]  /*0d90*/  LDG.E R26, desc[UR36][R22.64+0x14] ;  /* 0x00001424161a7981 */ /* 0x000f68000c1e1900 */
[----:B------:R-:W5:Y:S04]  /*0da0*/  LDG.E R25, desc[UR36][R22.64+0x18] ;  /* 0x0000182416197981 */ /* 0x000f68000c1e1900 */
[----:B------:R-:W5:Y:S01]  /*0db0*/  LDG.E R28, desc[UR36][R22.64+0x34] ;  /* 0x00003424161c7981 */ /* 0x000f62000c1e1900 */
[----:B--2---:R-:W-:-:S02]  /*0dc0*/  ISETP.NE.AND P2, PT, R8, R5, PT ;  /* 0x000000050800720c */ /* 0x004fc40003f45270 */
[----:B---3--:R-:W-:Y:S02]  /*0dd0*/  ISETP.NE.AND P5, PT, R9, R4, PT ;  /* 0x000000040900720c */ /* 0x008fe40003fa5270 */
[----:B------:R-:W2:Y:S01]  /*0de0*/  LDG.E R9, desc[UR36][R22.64+0x10] ;  /* 0x0000102416097981 */ /* 0x000ea2000c1e1900 */
[----:B----4-:R-:W-:-:S03]  /*0df0*/  ISETP.NE.AND P3, PT, R10, R7, PT ;  /* 0x000000070a00720c */ /* 0x010fc60003f65270 */
[----:B------:R-:W3:Y:S01]  /*0e00*/  LDG.E R10, desc[UR36][R22.64+0xc] ;  /* 0x00000c24160a7981 */ /* 0x000ee2000c1e1900 */
[----:B------:R-:W-:-:S03]  /*0e10*/  IADD3 R8, PT, PT, R19, 0x1, RZ ;  /* 0x0000000113087810 */ /* 0x000fc60007ffe0ff */
[----:B------:R-:W2:Y:S01]  /*0e20*/  LDL.128 R4, [R24+0x10] ;  /* 0x0000100018047983 */ /* 0x000ea20000100c00 */
[----:B------:R-:W-:-:S04]  /*0e30*/  @!P2 IMAD.MOV R8, RZ, RZ, R19 ;  /* 0x000000ffff08a224 */ /* 0x000fc800078e0213 */
[----:B------:R-:W-:Y:S02]  /*0e40*/  VIADD R19, R8, 0x1 ;  /* 0x0000000108137836 */ /* 0x000fe40000000000 */
[----:B------:R-:W-:Y:S01]  /*0e50*/  @!P5 IMAD.MOV R19, RZ, RZ, R8 ;  /* 0x000000ffff13d224 */ /* 0x000fe200078e0208 */
[----:B---3--:R-:W-:Y:S02]  /*0e60*/  ISETP.NE.AND P4, PT, R11, R10, PT ;  /* 0x0000000a0b00720c */ /* 0x008fe40003f85270 */
[----:B--2---:R-:W-:Y:S02]  /*0e70*/  ISETP.NE.AND P6, PT, R4, R9, PT ;  /* 0x000000090400720c */ /* 0x004fe40003fc5270 */
[----:B-----5:R-:W-:Y:S01]  /*0e80*/  ISETP.NE.AND P5, PT, R5, R26, PT ;  /* 0x0000001a0500720c */ /* 0x020fe20003fa5270 */
[----:B------:R-:W2:Y:S01]  /*0e90*/  LDG.E R4, desc[UR36][R22.64+0x1c] ;  /* 0x00001c2416047981 */ /* 0x000ea2000c1e1900 */
[----:B------:R-:W-:-:S03]  /*0ea0*/  ISETP.NE.AND P2, PT, R6, R25, PT ;  /* 0x000000190600720c */ /* 0x000fc60003f45270 */
[----:B------:R-:W3:Y:S04]  /*0eb0*/  LDL.128 R8, [R24+0x20] ;  /* 0x0000200018087983 */ /* 0x000ee80000100c00 */
[----:B------:R-:W3:Y:S04]  /*0ec0*/  LDG.E R5, desc[UR36][R22.64+0x20] ;  /* 0x0000202416057981 */ /* 0x000ee8000c1e1900 */
[----:B------:R-:W4:Y:S01]  /*0ed0*/  LDG.E R6, desc[UR36][R22.64+0x24] ;  /* 0x0000242416067981 */ /* 0x000f22000c1e1900 */
[C---:B------:R-:W-:Y:S01]  /*0ee0*/  VIADD R25, R19.reuse, 0x1 ;  /* 0x0000000113197836 */ /* 0x040fe20000000000 */
[----:B------:R-:W-:-:S02]  /*0ef0*/  @!P3 IADD3 R25, PT, PT, R19, RZ, RZ ;  /* 0x000000ff1319b210 */ /* 0x000fc40007ffe0ff */
[----:B------:R-:W5:Y:S03]  /*0f00*/  LDG.E R19, desc[UR36][R22.64+0x28] ;  /* 0x0000282416137981 */ /* 0x000f66000c1e1900 */
[----:B------:R-:W-:Y:S01]  /*0f10*/  VIADD R27, R25, 0x1 ;  /* 0x00000001191b7836 */ /* 0x000fe20000000000 */
[----:B------:R-:W5:Y:S01]  /*0f20*/  LDG.E R26, desc[UR36][R22.64+0x2c] ;  /* 0x00002c24161a7981 */ /* 0x000f62000c1e1900 */
[----:B------:R-:W-:-:S04]  /*0f30*/  @!P4 IMAD.MOV R27, RZ, RZ, R25 ;  /* 0x000000ffff1bc224 */ /* 0x000fc800078e0219 */
[----:B------:R-:W-:Y:S02]  /*0f40*/  VIADD R25, R27, 0x1 ;  /* 0x000000011b197836 */ /* 0x000fe40000000000 */
[----:B------:R-:W-:Y:S01]  /*0f50*/  @!P6 IMAD.MOV R25, RZ, RZ, R27 ;  /* 0x000000ffff19e224 */ /* 0x000fe200078e021b */
[----:B--2---:R-:W-:Y:S02]  /*0f60*/  ISETP.NE.AND P4, PT, R7, R4, PT ;  /* 0x000000040700720c */ /* 0x004fe40003f85270 */
[----:B---3--:R-:W-:Y:S02]  /*0f70*/  ISETP.NE.AND P3, PT, R8, R5, PT ;  /* 0x000000050800720c */ /* 0x008fe40003f65270 */
[----:B----4-:R-:W-:Y:S02]  /*0f80*/  ISETP.NE.AND P6, PT, R9, R6, PT ;  /* 0x000000060900720c */ /* 0x010fe40003fc5270 */
[----:B------:R0:W2:Y:S04]  /*0f90*/  LDL.128 R4, [R24+0x30] ;  /* 0x0000300018047983 */ /* 0x0000a80000100c00 */
[----:B------:R-:W2:Y:S01]  /*0fa0*/  LDG.E R9, desc[UR36][R22.64+0x30] ;  /* 0x0000302416097981 */ /* 0x000ea2000c1e1900 */
[----:B------:R-:W-:Y:S01]  /*0fb0*/  IADD3 R8, PT, PT, R25, 0x1, RZ ;  /* 0x0000000119087810 */ /* 0x000fe20007ffe0ff */
[----:B------:R-:W-:Y:S01]  /*0fc0*/  @!P5 IMAD.MOV R8, RZ, RZ, R25 ;  /* 0x000000ffff08d224 */ /* 0x000fe200078e0219 */
[----:B-----5:R-:W-:-:S02]  /*0fd0*/  ISETP.NE.AND P5, PT, R10, R19, PT ;  /* 0x000000130a00720c */ /* 0x020fc40003fa5270 */
[----:B------:R-:W3:Y:S04]  /*0fe0*/  LDG.E R19, desc[UR36][R22.64+0x38] ;  /* 0x0000382416137981 */ /* 0x000ee8000c1e1900 */
[----:B------:R-:W4:Y:S01]  /*0ff0*/  LDG.E R10, desc[UR36][R22.64+0x3c] ;  /* 0x00003c24160a7981 */ /* 0x000f22000c1e1900 */
[----:B------:R-:W-:Y:S02]  /*1000*/  VIADD R25, R8, 0x1 ;  /* 0x0000000108197836 */ /* 0x000fe40000000000 */
[----:B------:R-:W-:-:S04]  /*1010*/  @!P2 IMAD.MOV R25, RZ, RZ, R8 ;  /* 0x000000ffff19a224 */ /* 0x000fc800078e0208 */
[C---:B------:R-:W-:Y:S01]  /*1020*/  VIADD R8, R25.reuse, 0x1 ;  /* 0x0000000119087836 */ /* 0x040fe20000000000 */
[----:B------:R-:W-:-:S05]  /*1030*/  @!P4 IADD3 R8, PT, PT, R25, RZ, RZ ;  /* 0x000000ff1908c210 */ /* 0x000fca0007ffe0ff */
[----:B0-----:R-:W-:Y:S02]  /*1040*/  VIADD R24, R8, 0x1 ;  /* 0x0000000108187836 */ /* 0x001fe40000000000 */
[----:B------:R-:W-:Y:S01]  /*1050*/  @!P3 IMAD.MOV R24, RZ, RZ, R8 ;  /* 0x000000ffff18b224 */ /* 0x000fe200078e0208 */
[----:B------:R-:W-:-:S03]  /*1060*/  ISETP.NE.AND P2, PT, R11, R26, PT ;  /* 0x0000001a0b00720c */ /* 0x000fc60003f45270 */
[----:B------:R-:W-:Y:S02]  /*1070*/  VIADD R8, R24, 0x1 ;  /* 0x0000000118087836 */ /* 0x000fe40000000000 */
[----:B------:R-:W-:-:S05]  /*1080*/  @!P6 IMAD.MOV R8, RZ, RZ, R24 ;  /* 0x000000ffff08e224 */ /* 0x000fca00078e0218 */
[----:B------:R-:W-:Y:S01]  /*1090*/  IADD3 R11, PT, PT, R8, 0x1, RZ ;  /* 0x00000001080b7810 */ /* 0x000fe20007ffe0ff */
[----:B------:R-:W-:Y:S02]  /*10a0*/  @!P5 IMAD.MOV R11, RZ, RZ, R8 ;  /* 0x000000ffff0bd224 */ /* 0x000fe400078e0208 */
[----:B------:R-:W-:Y:S01]  /*10b0*/  VIADD R18, R18, 0x10 ;  /* 0x0000001012127836 */ /* 0x000fe20000000000 */
[----:B--2---:R-:W-:Y:S01]  /*10c0*/  ISETP.NE.AND P3, PT, R4, R9, PT ;  /* 0x000000090400720c */ /* 0x004fe20003f65270 */
[----:B------:R-:W-:Y:S02]  /*10d0*/  VIADD R4, R11, 0x1 ;  /* 0x000000010b047836 */ /* 0x000fe40000000000 */
[----:B------:R-:W-:Y:S01]  /*10e0*/  @!P2 IMAD.MOV R4, RZ, RZ, R11 ;  /* 0x000000ffff04a224 */ /* 0x000fe200078e020b */
[----:B------:R-:W-:-:S03]  /*10f0*/  ISETP.NE.AND P2, PT, R5, R28, PT ;  /* 0x0000001c0500720c */ /* 0x000fc60003f45270 */
[----:B------:R-:W-:-:S06]  /*1100*/  VIADD R5, R4, 0x1 ;  /* 0x0000000104057836 */ /* 0x000fcc0000000000 */
[----:B------:R-:W-:Y:S02]  /*1110*/  @!P3 IADD3 R5, PT, PT, R4, RZ, RZ ;  /* 0x000000ff0405b210 */ /* 0x000fe40007ffe0ff */
[----:B---3--:R-:W-:-:S03]  /*1120*/  ISETP.NE.AND P3, PT, R6, R19, PT ;  /* 0x000000130600720c */ /* 0x008fc60003f65270 */
[----:B------:R-:W-:Y:S02]  /*1130*/  VIADD R4, R5, 0x1 ;  /* 0x0000000105047836 */ /* 0x000fe40000000000 */
[----:B------:R-:W-:-:S04]  /*1140*/  @!P2 IMAD.MOV R4, RZ, RZ, R5 ;  /* 0x000000ffff04a224 */ /* 0x000fc800078e0205 */
[----:B------:R-:W-:Y:S01]  /*1150*/  VIADD R5, R4, 0x1 ;  /* 0x0000000104057836 */ /* 0x000fe20000000000 */
[----:B----4-:R-:W-:-:S03]  /*1160*/  ISETP.NE.AND P2, PT, R7, R10, PT ;  /* 0x0000000a0700720c */ /* 0x010fc60003f45270 */
[----:B------:R-:W-:Y:S02]  /*1170*/  @!P3 IADD3 R5, PT, PT, R4, RZ, RZ ;  /* 0x000000ff0405b210 */ /* 0x000fe40007ffe0ff */
[----:B------:R-:W-:-:S03]  /*1180*/  ISETP.NE.AND P3, PT, R18, R12, PT ;  /* 0x0000000c1200720c */ /* 0x000fc60003f65270 */
[----:B------:R-:W-:-:S05]  /*1190*/  VIADD R19, R5, 0x1 ;  /* 0x0000000105137836 */ /* 0x000fca0000000000 */
[----:B------:R-:W-:-:S05]  /*11a0*/  @!P2 IMAD.MOV R19, RZ, RZ, R5 ;  /* 0x000000ffff13a224 */ /* 0x000fca00078e0205 */
[----:B------:R-:W-:Y:S05]  /*11b0*/  @P3 BRA `(.L_x_10) ;  /* 0xfffffff800d83947 */ /* 0x000fea000383ffff */
[----:B------:R-:W-:-:S07]  /*11c0*/  IMAD.MOV.U32 R18, RZ, RZ, R12 ;  /* 0x000000ffff127224 */ /* 0x000fce00078e000c */
.L_x_9:
[----:B------:R-:W-:-:S13]  /*11d0*/  ISETP.NE.AND P2, PT, R2, RZ, PT ;  /* 0x000000ff0200720c */ /* 0x000fda0003f45270 */
[----:B------:R-:W-:Y:S05]  /*11e0*/  @!P2 BRA `(.L_x_11) ;  /* 0x0000000400a8a947 */ /* 0x000fea0003800000 */
[----:B------:R-:W-:Y:S01]  /*11f0*/  ISETP.NE.AND P2, PT, R13, RZ, PT ;  /* 0x000000ff0d00720c */ /* 0x000fe20003f45270 */
[----:B------:R-:W-:-:S12]  /*1200*/  @!P0 BRA `(.L_x_12) ;  /* 0x0000000000b08947 */ /* 0x000fd80003800000 */
[----:B------:R-:W1:Y:S01]  /*1210*/  LDC.64 R22, c[0x0][0x380] ;  /* 0x0000e000ff167b82 */ /* 0x000e620000000a00 */
[----:B------:R-:W-:-:S07]  /*1220*/  VIADD R5, R18, UR5 ;  /* 0x0000000512057c36 */ /* 0x000fce0008000000 */
[----:B------:R-:W2:Y:S01]  /*1230*/  LDC.64 R8, c[0x0][0x380] ;  /* 0x0000e000ff087b82 */ /* 0x000ea20000000a00 */
[C---:B------:R-:W-:Y:S02]  /*1240*/  IADD3 R10, P3, PT, R18.reuse, UR5, RZ ;  /* 0x00000005120a7c10 */ /* 0x040fe4000ff7e0ff */
[----:B------:R-:W-:-:S03]  /*1250*/  LEA R26, R18, R1, 0x2 ;  /* 0x00000001121a7211 */ /* 0x000fc600078e10ff */
[----:B------:R-:W-:Y:S02]  /*1260*/  IMAD.X R11, RZ, RZ, RZ, P3 ;  /* 0x000000ffff0b7224 */ /* 0x000fe400018e06ff */
[----:B-1----:R-:W-:Y:S02]  /*1270*/  IMAD.WIDE.U32 R22, R5, 0x4, R22 ;  /* 0x0000000405167825 */ /* 0x002fe400078e0016 */
[----:B------:R-:W3:Y:S04]  /*1280*/  LDL.128 R4, [R26] ;  /* 0x000000001a047983 */ /* 0x000ee80000100c00 */
[----:B0-----:R-:W3:Y:S01]  /*1290*/  LDG.E R23, desc[UR36][R22.64] ;  /* 0x0000002416177981 */ /* 0x001ee2000c1e1900 */
[----:B--2---:R-:W-:-:S04]  /*12a0*/  LEA R20, P3, R10, R8, 0x2 ;  /* 0x000000080a147211 */ /* 0x004fc800078610ff */
[----:B------:R-:W-:Y:S02]  /*12b0*/  LEA.HI.X R21, R10, R9, R11, 0x2, P3 ;  /* 0x000000090a157211 */ /* 0x000fe400018f140b */
[----:B------:R-:W2:Y:S04]  /*12c0*/  LDL.128 R8, [R26+0x10] ;  /* 0x000010001a087983 */ /* 0x000ea80000100c00 */
[----:B------:R-:W4:Y:S04]  /*12d0*/  LDG.E R28, desc[UR36][R20.64+0x4] ;  /* 0x00000424141c7981 */ /* 0x000f28000c1e1900 */
[----:B------:R-:W5:Y:S04]  /*12e0*/  LDG.E R25, desc[UR36][R20.64+0x8] ;  /* 0x0000082414197981 */ /* 0x000f68000c1e1900 */
[----:B------:R-:W2:Y:S04]  /*12f0*/  LDG.E R24, desc[UR36][R20.64+0xc] ;  /* 0x00000c2414187981 */ /* 0x000ea8000c1e1900 */
[----:B------:R-:W2:Y:S04]  /*1300*/  LDG.E R27, desc[UR36][R20.64+0x10] ;  /* 0x00001024141b7981 */ /* 0x000ea8000c1e1900 */
[----:B------:R-:W2:Y:S01]  /*1310*/  LDG.E R22, desc[UR36][R20.64+0x1c] ;  /* 0x00001c2414167981 */ /* 0x000ea2000c1e1900 */
[----:B---3--:R-:W-:-:S03]  /*1320*/  ISETP.NE.AND P3, PT, R4, R23, PT ;  /* 0x000000170400720c */ /* 0x008fc60003f65270 */
[----:B------:R-:W3:Y:S01]  /*1330*/  LDG.E R4, desc[UR36][R20.64+0x14] ;  /* 0x0000142414047981 */ /* 0x000ee2000c1e1900 */
[----:B----4-:R-:W-:-:S03]  /*1340*/  ISETP.NE.AND P4, PT, R5, R28, PT ;  /* 0x0000001c0500720c */ /* 0x010fc60003f85270 */
[----:B------:R-:W4:Y:S01]  /*1350*/  LDG.E R5, desc[UR36][R20.64+0x18] ;  /* 0x0000182414057981 */ /* 0x000f22000c1e1900 */
[----:B------:R-:W-:-:S05]  /*1360*/  VIADD R23, R19, 0x1 ;  /* 0x0000000113177836 */ /* 0x000fca0000000000 */
[----:B------:R-:W-:Y:S01]  /*1370*/  @!P3 IMAD.MOV R23, RZ, RZ, R19 ;  /* 0x000000ffff17b224 */ /* 0x000fe200078e0213 */
[----:B-----5:R-:W-:-:S03]  /*1380*/  ISETP.NE.AND P3, PT, R6, R25, PT ;  /* 0x000000190600720c */ /* 0x020fc60003f65270 */
[C---:B------:R-:W-:Y:S01]  /*1390*/  VIADD R6, R23.reuse, 0x1 ;  /* 0x0000000117067836 */ /* 0x040fe20000000000 */
[----:B------:R-:W-:Y:S02]  /*13a0*/  @!P4 IADD3 R6, PT, PT, R23, RZ, RZ ;  /* 0x000000ff1706c210 */ /* 0x000fe40007ffe0ff */
[----:B--2---:R-:W-:-:S03]  /*13b0*/  ISETP.NE.AND P4, PT, R7, R24, PT ;  /* 0x000000180700720c */ /* 0x004fc60003f85270 */
[----:B------:R-:W-:-:S04]  /*13c0*/  VIADD R7, R6, 0x1 ;  /* 0x0000000106077836 */ /* 0x000fc80000000000 */
[----:B------:R-:W-:Y:S01]  /*13d0*/  @!P3 IMAD.MOV R7, RZ, RZ, R6 ;  /* 0x000000ffff07b224 */ /* 0x000fe200078e0206 */
[----:B------:R-:W-:-:S03]  /*13e0*/  ISETP.NE.AND P3, PT, R8, R27, PT ;  /* 0x0000001b0800720c */ /* 0x000fc60003f65270 */
[----:B------:R-:W-:Y:S02]  /*13f0*/  VIADD R6, R7, 0x1 ;  /* 0x0000000107067836 */ /* 0x000fe40000000000 */
[----:B------:R-:W-:Y:S02]  /*1400*/  @!P4 IMAD.MOV R6, RZ, RZ, R7 ;  /* 0x000000ffff06c224 */ /* 0x000fe400078e0207 */
[----:B------:R-:W-:Y:S01]  /*1410*/  VIADD R18, R18, 0x8 ;  /* 0x0000000812127836 */ /* 0x000fe20000000000 */
[----:B---3--:R-:W-:Y:S02]  /*1420*/  ISETP.NE.AND P4, PT, R9, R4, PT ;  /* 0x000000040900720c */ /* 0x008fe40003f85270 */
[----:B------:R-:W-:-:S03]  /*1430*/  IADD3 R4, PT, PT, R6, 0x1, RZ ;  /* 0x0000000106047810 */ /* 0x000fc60007ffe0ff */
[----:B------:R-:W-:Y:S01]  /*1440*/  @!P3 IMAD.MOV R4, RZ, RZ, R6 ;  /* 0x000000ffff04b224 */ /* 0x000fe200078e0206 */
[----:B----4-:R-:W-:-:S03]  /*1450*/  ISETP.NE.AND P3, PT, R10, R5, PT ;  /* 0x000000050a00720c */ /* 0x010fc60003f65270 */
[----:B------:R-:W-:-:S04]  /*1460*/  VIADD R5, R4, 0x1 ;  /* 0x0000000104057836 */ /* 0x000fc80000000000 */
[----:B------:R-:W-:Y:S01]  /*1470*/  @!P4 IMAD.MOV R5, RZ, RZ, R4 ;  /* 0x000000ffff05c224 */ /* 0x000fe200078e0204 */
[----:B------:R-:W-:-:S03]  /*1480*/  ISETP.NE.AND P4, PT, R11, R22, PT ;  /* 0x000000160b00720c */ /* 0x000fc60003f85270 */
[C---:B------:R-:W-:Y:S02]  /*1490*/  VIADD R4, R5.reuse, 0x1 ;  /* 0x0000000105047836 */ /* 0x040fe40000000000 */
[----:B------:R-:W-:-:S05]  /*14a0*/  @!P3 IADD3 R4, PT, PT, R5, RZ, RZ ;  /* 0x000000ff0504b210 */ /* 0x000fca0007ffe0ff */
[----:B------:R-:W-:-:S03]  /*14b0*/  VIADD R19, R4, 0x1 ;  /* 0x0000000104137836 */ /* 0x000fc60000000000 */
[----:B------:R-:W-:-:S07]  /*14c0*/  @!P4 IMAD.MOV R19, RZ, RZ, R4 ;  /* 0x000000ffff13c224 */ /* 0x000fce00078e0204 */
.L_x_12:
[----:B------:R-:W-:Y:S05]  /*14d0*/  @!P2 BRA `(.L_x_11) ;  /* 0x0000000000eca947 */ /* 0x000fea0003800000 */
[----:B------:R-:W-:Y:S01]  /*14e0*/  ISETP.NE.AND P2, PT, R3, RZ, PT ;  /* 0x000000ff0300720c */ /* 0x000fe20003f45270 */
[----:B------:R-:W-:-:S12]  /*14f0*/  @!P1 BRA `(.L_x_13) ;  /* 0x00000000006c9947 */ /* 0x000fd80003800000 */
[----:B------:R-:W1:Y:S01]  /*1500*/  LDC.64 R10, c[0x0][0x380] ;  /* 0x0000e000ff0a7b82 */ /* 0x000e620000000a00 */
[C---:B------:R-:W-:Y:S01]  /*1510*/  VIADD R5, R18.reuse, UR5 ;  /* 0x0000000512057c36 */ /* 0x040fe20008000000 */
[C---:B------:R-:W-:Y:S02]  /*1520*/  IADD3 R20, P3, PT, R18.reuse, UR5, RZ ;  /* 0x0000000512147c10 */ /* 0x040fe4000ff7e0ff */
[----:B------:R-:W-:-:S03]  /*1530*/  LEA R6, R18, R1, 0x2 ;  /* 0x0000000112067211 */ /* 0x000fc600078e10ff */
[----:B------:R-:W-:Y:S01]  /*1540*/  IMAD.X R21, RZ, RZ, RZ, P3 ;  /* 0x000000ffff157224 */ /* 0x000fe200018e06ff */
[----:B------:R-:W2:Y:S01]  /*1550*/  LDC.64 R8, c[0x0][0x380] ;  /* 0x0000e000ff087b82 */ /* 0x000ea20000000a00 */
[----:B-1----:R-:W-:Y:S02]  /*1560*/  IMAD.WIDE.U32 R10, R5, 0x4, R10 ;  /* 0x00000004050a7825 */ /* 0x002fe400078e000a */
[----:B------:R-:W3:Y:S04]  /*1570*/  LDL.128 R4, [R6] ;  /* 0x0000000006047983 */ /* 0x000ee80000100c00 */
[----:B0-----:R-:W3:Y:S01]  /*1580*/  LDG.E R11, desc[UR36][R10.64] ;  /* 0x000000240a0b7981 */ /* 0x001ee2000c1e1900 */
[----:B--2---:R-:W-:-:S04]  /*1590*/  LEA R8, P3, R20, R8, 0x2 ;  /* 0x0000000814087211 */ /* 0x004fc800078610ff */
[----:B------:R-:W-:-:S05]  /*15a0*/  LEA.HI.X R9, R20, R9, R21, 0x2, P3 ;  /* 0x0000000914097211 */ /* 0x000fca00018f1415 */
[----:B------:R-:W2:Y:S04]  /*15b0*/  LDG.E R20, desc[UR36][R8.64+0x4] ;  /* 0x0000042408147981 */ /* 0x000ea8000c1e1900 */
[----:B------:R-:W4:Y:S04]  /*15c0*/  LDG.E R21, desc[UR36][R8.64+0x8] ;  /* 0x0000082408157981 */ /* 0x000f28000c1e1900 */
[----:B------:R-:W5:Y:S01]  /*15d0*/  LDG.E R22, desc[UR36][R8.64+0xc] ;  /* 0x00000c2408167981 */ /* 0x000f62000c1e1900 */
[----:B------:R-:W-:Y:S01]  /*15e0*/  VIADD R18, R18, 0x4 ;  /* 0x0000000412127836 */ /* 0x000fe20000000000 */
[----:B---3--:R-:W-:Y:S01]  /*15f0*/  ISETP.NE.AND P3, PT, R4, R11, PT ;  /* 0x0000000b0400720c */ /* 0x008fe20003f65270 */
[----:B------:R-:W-:Y:S01]  /*1600*/  VIADD R4, R19, 0x1 ;  /* 0x0000000113047836 */ /* 0x000fe20000000000 */
[----:B--2---:R-:W-:-:S11]  /*1610*/  ISETP.NE.AND P4, PT, R5, R20, PT ;  /* 0x000000140500720c */ /* 0x004fd60003f85270 */
[----:B------:R-:W-:Y:S01]  /*1620*/  @!P3 IMAD.MOV R4, RZ, RZ, R19 ;  /* 0x000000ffff04b224 */ /* 0x000fe200078e0213 */
[----:B----4-:R-:W-:-:S03]  /*1630*/  ISETP.NE.AND P3, PT, R6, R21, PT ;  /* 0x000000150600720c */ /* 0x010fc60003f65270 */
[C---:B------:R-:W-:Y:S01]  /*1640*/  VIADD R5, R4.reuse, 0x1 ;  /* 0x0000000104057836 */ /* 0x040fe20000000000 */
[----:B------:R-:W-:Y:S02]  /*1650*/  @!P4 IADD3 R5, PT, PT, R4, RZ, RZ ;  /* 0x000000ff0405c210 */ /* 0x000fe40007ffe0ff */
[----:B-----5:R-:W-:-:S03]  /*1660*/  ISETP.NE.AND P4, PT, R7, R22, PT ;  /* 0x000000160700720c */ /* 0x020fc60003f85270 */
[----:B------:R-:W-:-:S04]  /*1670*/  VIADD R4, R5, 0x1 ;  /* 0x0000000105047836 */ /* 0x000fc80000000000 */
[----:B------:R-:W-:-:S04]  /*1680*/  @!P3 IMAD.MOV R4, RZ, RZ, R5 ;  /* 0x000000ffff04b224 */ /* 0x000fc800078e0205 */
[C---:B------:R-:W-:Y:S02]  /*1690*/  VIADD R19, R4.reuse, 0x1 ;  /* 0x0000000104137836 */ /* 0x040fe40000000000 */
[----:B------:R-:W-:-:S07]  /*16a0*/  @!P4 IADD3 R19, PT, PT, R4, RZ, RZ ;  /* 0x000000ff0413c210 */ /* 0x000fce0007ffe0ff */
.L_x_13:
[----:B------:R-:W-:Y:S05]  /*16b0*/  @!P2 BRA `(.L_x_11) ;  /* 0x000000000074a947 */ /* 0x000fea0003800000 */
[----:B------:R-:W1:Y:S01]  /*16c0*/  LDC.64 R6, c[0x0][0x380] ;  /* 0x0000e000ff067b82 */ /* 0x000e620000000a00 */
[C---:B------:R-:W-:Y:S02]  /*16d0*/  VIADD R5, R18.reuse, UR5 ;  /* 0x0000000512057c36 */ /* 0x040fe40008000000 */
[----:B------:R-:W-:Y:S02]  /*16e0*/  IMAD R8, R18, 0x4, R1 ;  /* 0x0000000412087824 */ /* 0x000fe400078e0201 */
[----:B-1----:R-:W-:-:S03]  /*16f0*/  IMAD.WIDE.U32 R6, R5, 0x4, R6 ;  /* 0x0000000405067825 */ /* 0x002fc600078e0006 */
[----:B------:R-:W2:Y:S04]  /*1700*/  LDL.64 R4, [R8] ;  /* 0x0000000008047983 */ /* 0x000ea80000100a00 */
[----:B0-----:R-:W2:Y:S01]  /*1710*/  LDG.E R7, desc[UR36][R6.64] ;  /* 0x0000002406077981 */ /* 0x001ea2000c1e1900 */
[----:B------:R-:W-:Y:S02]  /*1720*/  ISETP.NE.AND P3, PT, R3, 0x1, PT ;  /* 0x000000010300780c */ /* 0x000fe40003f65270 */
[----:B--2---:R-:W-:Y:S01]  /*1730*/  ISETP.NE.AND P2, PT, R4, R7, PT ;  /* 0x000000070400720c */ /* 0x004fe20003f45270 */
[----:B------:R-:W-:-:S12]  /*1740*/  VIADD R4, R19, 0x1 ;  /* 0x0000000113047836 */ /* 0x000fd80000000000 */
[----:B------:R-:W-:-:S05]  /*1750*/  @!P2 IMAD.MOV R4, RZ, RZ, R19 ;  /* 0x000000ffff04a224 */ /* 0x000fca00078e0213 */
[----:B------:R-:W-:Y:S01]  /*1760*/  MOV R19, R4 ;  /* 0x0000000400137202 */ /* 0x000fe20000000f00 */
[----:B------:R-:W-:Y:S06]  /*1770*/  @!P3 BRA `(.L_x_11) ;  /* 0x000000000044b947 */ /* 0x000fec0003800000 */
[----:B------:R-:W0:Y:S01]  /*1780*/  LDC.64 R6, c[0x0][0x380] ;  /* 0x0000e000ff067b82 */ /* 0x000e220000000a00 */
[----:B------:R-:W-:Y:S01]  /*1790*/  IADD3 R4, P2, PT, R18, UR5, RZ ;  /* 0x0000000512047c10 */ /* 0x000fe2000ff5e0ff */
[----:B------:R-:W2:Y:S01]  /*17a0*/  LDL R8, [R8+0x8] ;  /* 0x0000080008087983 */ /* 0x000ea20000100800 */
[----:B------:R-:W-:-:S03]  /*17b0*/  ISETP.NE.AND P3, PT, R3, 0x2, PT ;  /* 0x000000020300780c */ /* 0x000fc60003f65270 */
[----:B------:R-:W-:Y:S01]  /*17c0*/  IMAD.X R9, RZ, RZ, RZ, P2 ;  /* 0x000000ffff097224 */ /* 0x000fe200010e06ff */
[----:B0-----:R-:W-:-:S04]  /*17d0*/  LEA R6, P2, R4, R6, 0x2 ;  /* 0x0000000604067211 */ /* 0x001fc800078410ff */
[----:B------:R-:W-:-:S05]  /*17e0*/  LEA.HI.X R7, R4, R7, R9, 0x2, P2 ;  /* 0x0000000704077211 */ /* 0x000fca00010f1409 */
[----:B------:R-:W3:Y:S04]  /*17f0*/  LDG.E R4, desc[UR36][R6.64+0x4] ;  /* 0x0000042406047981 */ /* 0x000ee8000c1e1900 */
[----:B------:R-:W2:Y:S01]  /*1800*/  @P3 LDG.E R9, desc[UR36][R6.64+0x8] ;  /* 0x0000082406093981 */ /* 0x000ea2000c1e1900 */
[----:B---3--:R-:W-:Y:S01]  /*1810*/  ISETP.NE.AND P2, PT, R5, R4, PT ;  /* 0x000000040500720c */ /* 0x008fe20003f45270 */
[----:B------:R-:W-:Y:S01]  /*1820*/  VIADD R4, R19, 0x1 ;  /* 0x0000000113047836 */ /* 0x000fe20000000000 */
[----:B--2---:R-:W-:-:S11]  /*1830*/  ISETP.NE.OR P4, PT, R8, R9, !P3 ;  /* 0x000000090800720c */ /* 0x004fd60005f85670 */
[----:B------:R-:W-:-:S04]  /*1840*/  @!P2 IMAD.MOV R4, RZ, RZ, R19 ;  /* 0x000000ffff04a224 */ /* 0x000fc800078e0213 */
[----:B------:R-:W-:-:S05]  /*1850*/  IMAD.MOV.U32 R19, RZ, RZ, R4 ;  /* 0x000000ffff137224 */ /* 0x000fca00078e0004 */
[----:B------:R-:W-:Y:S01]  /*1860*/  @P3 IADD3 R4, PT, PT, R19, 0x1, RZ ;  /* 0x0000000113043810 */ /* 0x000fe20007ffe0ff */
[----:B------:R-:W-:-:S04]  /*1870*/  @!P4 IMAD.MOV R4, RZ, RZ, R19 ;  /* 0x000000ffff04c224 */ /* 0x000fc800078e0213 */
[----:B------:R-:W-:-:S07]  /*1880*/  @P3 IMAD.MOV.U32 R19, RZ, RZ, R4 ;  /* 0x000000ffff133224 */ /* 0x000fce00078e0004 */
.L_x_11:
[----:B------:R-:W-:Y:S01]  /*1890*/  UIADD3 UR5, UPT, UPT, UR5, 0x1, URZ ;  /* 0x0000000105057890 */ /* 0x000fe2000fffe0ff */
[----:B------:R-:W-:-:S05]  /*18a0*/  VIMNMX R16, PT, PT, R19, R16, PT ;  /* 0x0000001013107248 */ /* 0x000fca0003fe0100 */
[----:B------:R-:W-:-:S13]  /*18b0*/  ISETP.NE.AND P2, PT, R15, UR5, PT ;  /* 0x000000050f007c0c */ /* 0x000fda000bf45270 */
[----:B------:R-:W-:Y:S05]  /*18c0*/  @P2 BRA `(.L_x_14) ;  /* 0xfffffff400002947 */ /* 0x000fea000383ffff */
.L_x_8:
[----:B------:R-:W-:Y:S02]  /*18d0*/  IMAD.IADD R17, R17, 0x1, R16 ;  /* 0x0000000111117824 */ /* 0x000fe400078e0210 */
[----:B------:R-:W-:Y:S01]  /*18e0*/  VIADD R15, R14, 0x4b0 ;  /* 0x000004b00e0f7836 */ /* 0x000fe20000000000 */
[----:B------:R-:W-:Y:S06]  /*18f0*/  BRA.U UP0, `(.L_x_15) ;  /* 0xfffffff100cc7547 */ /* 0x000fec000b83ffff */
.L_x_1:
[----:B------:R-:W1:Y:S02]  /*1900*/  LDC R0, c[0x0][0x38c] ;  /* 0x0000e300ff007b82 */ /* 0x000e640000000800 */
[----:B-1----:R-:W-:-:S13]  /*1910*/  ISETP.GE.AND P0, PT, R0, 0x1, PT ;  /* 0x000000010000780c */ /* 0x002fda0003f06270 */
[----:B0-----:R-:W-:Y:S05]  /*1920*/  @!P0 EXIT ;  /* 0x000000000000894d */ /* 0x001fea0003800000 */
[----:B------:R-:W0:Y:S02]  /*1930*/  LDCU UR38, c[0x0][0x388] ;  /* 0x00007100ff2677ac */ /* 0x000e240008000800 */
[----:B0-----:R-:W-:-:S09]  /*1940*/  UISETP.GE.AND UP0, UPT, UR38, 0x1, UPT ;  /* 0x000000012600788c */ /* 0x001fd2000bf06270 */
[----:B------:R-:W-:Y:S05]  /*1950*/  BRA.U !UP0, `(.L_x_16) ;  /* 0x0000005508407547 */ /* 0x000fea000b800000 */
[----:B------:R-:W-:Y:S01]  /*1960*/  ULOP3.LUT UR4, UR38, 0x7ffffff0, URZ, 0xc0, !UPT ;  /* 0x7ffffff026047892 */ /* 0x000fe2000f8ec0ff */
[----:B------:R-:W-:Y:S02]  /*1970*/  HFMA2 R18, -RZ, RZ, 5.9604644775390625e-08, -0.00010102987289428710938 ;  /* 0x0001869fff127431 */ /* 0x000fe400000001ff */
[----:B------:R-:W-:Y:S01]  /*1980*/  IMAD.MOV.U32 R2, RZ, RZ, RZ ;  /* 0x000000ffff027224 */ /* 0x000fe200078e00ff */
[----:B------:R-:W-:Y:S02]  /*1990*/  UIADD3 UR40, UPT, UPT, UR38, -0x1, URZ ;  /* 0xffffffff26287890 */ /* 0x000fe4000fffe0ff */
[----:B------:R-:W-:Y:S01]  /*19a0*/  ULOP3.LUT UR41, UR38, 0xf, URZ, 0xc0, !UPT ;  /* 0x0000000f26297892 */ /* 0x000fe2000f8ec0ff */
[----:B------:R-:W-:Y:S01]  /*19b0*/  IMAD.U32 R16, RZ, RZ, UR4 ;  /* 0x00000004ff107e24 */ /* 0x000fe2000f8e00ff */
[----:B------:R-:W-:Y:S02]  /*19c0*/  ULOP3.LUT UR42, UR38, 0x7, URZ, 0xc0, !UPT ;  /* 0x00000007262a7892 */ /* 0x000fe4000f8ec0ff */
[----:B------:R-:W-:-:S12]  /*19d0*/  ULOP3.LUT UR38, UR38, 0x3, URZ, 0xc0, !UPT ;  /* 0x0000000326267892 */ /* 0x000fd8000f8ec0ff */
.L_x_107:
[----:B0-----:R-:W0:Y:S01]  /*19e0*/  LDC R3, c[0x0][0x388] ;  /* 0x0000e200ff037b82 */ /* 0x001e220000000800 */
[----:B------:R-:W-:Y:S01]  /*19f0*/  BSSY.RECONVERGENT B0, `(.L_x_17) ;  /* 0x0000055000007945 */ /* 0x000fe20003800200 */
[----:B0-----:R-:W-:-:S04]  /*1a00*/  ISETP.GE.AND P0, PT, R3, 0x1, PT ;  /* 0x000000010300780c */ /* 0x001fc80003f06270 */
[CC--:B------:R-:W-:Y:S02]  /*1a10*/  ISETP.GE.OR P0, PT, R18.reuse, R17.reuse, !P0 ;  /* 0x000000111200720c */ /* 0x0c0fe40004706670 */
[----:B------:R-:W-:-:S11]  /*1a20*/  VIMNMX R17, PT, PT, R18, R17, PT ;  /* 0x0000001112117248 */ /* 0x000fd60003fe0100 */
[----:B-123--:R-:W-:Y:S05]  /*1a30*/  @P0 BRA `(.L_x_18) ;  /* 0x0000000400400947 */ /* 0x00efea0003800000 */
[----:B------:R-:W-:Y:S01]  /*1a40*/  UISETP.GE.U32.AND UP0, UPT, UR40, 0xf, UPT ;  /* 0x0000000f2800788c */ /* 0x000fe2000bf06070 */
[----:B------:R-:W-:-:S08]  /*1a50*/  IMAD.MOV.U32 R0, RZ, RZ, RZ ;  /* 0x000000ffff007224 */ /* 0x000fd000078e00ff */
[----:B------:R-:W-:Y:S05]  /*1a60*/  BRA.U !UP0, `(.L_x_19) ;  /* 0x0000000108507547 */ /* 0x000fea000b800000 */
[----:B------:R-:W-:Y:S01]  /*1a70*/  LOP3.LUT R16, R3, 0x7ffffff0, RZ, 0xc0, !PT ;  /* 0x7ffffff003107812 */ /* 0x000fe200078ec0ff */
[----:B------:R-:W-:Y:S01]  /*1a80*/  BSSY.RECONVERGENT B1, `(.L_x_20) ;  /* 0x0000011000017945 */ /* 0x000fe20003800200 */
[C---:B------:R-:W-:Y:S01]  /*1a90*/  VIADD R17, R1.reuse, 0xc0 ;  /* 0x000000c001117836 */ /* 0x040fe20000000000 */
[----:B------:R-:W-:Y:S02]  /*1aa0*/  IADD3 R3, PT, PT, R1, 0x20, RZ ;  /* 0x0000002001037810 */ /* 0x000fe40007ffe0ff */
[----:B------:R-:W-:-:S07]  /*1ab0*/  IMAD.MOV R0, RZ, RZ, -R16 ;  /* 0x000000ffff007224 */ /* 0x000fce00078e0a10 */
.L_x_21:
[----:B------:R-:W2:Y:S04]  /*1ac0*/  LDL.128 R4, [R17+-0x20] ;  /* 0xffffe00011047983 */ /* 0x000ea80000100c00 */
[----:B--2---:R-:W-:Y:S04]  /*1ad0*/  STL.128 [R3+-0x20], R4 ;  /* 0xffffe00403007387 */ /* 0x004fe80000100c00 */
[----:B------:R-:W2:Y:S04]  /*1ae0*/  LDL.128 R8, [R17+-0x10] ;  /* 0xfffff00011087983 */ /* 0x000ea80000100c00 */
[----:B--2---:R-:W-:Y:S04]  /*1af0*/  STL.128 [R3+-0x10], R8 ;  /* 0xfffff00803007387 */ /* 0x004fe80000100c00 */
[----:B------:R-:W2:Y:S01]  /*1b00*/  LDL.128 R12, [R17] ;  /* 0x00000000110c7983 */ /* 0x000ea20000100c00 */
[----:B------:R-:W-:-:S05]  /*1b10*/  VIADD R0, R0, 0x10 ;  /* 0x0000001000007836 */ /* 0x000fca0000000000 */
[----:B------:R-:W-:Y:S01]  /*1b20*/  ISETP.NE.AND P0, PT, R0, RZ, PT ;  /* 0x000000ff0000720c */ /* 0x000fe20003f05270 */
[----:B--2---:R-:W-:Y:S04]  /*1b30*/  STL.128 [R3], R12 ;  /* 0x0000000c03007387 */ /* 0x004fe80000100c00 */
[----:B------:R0:W2:Y:S02]  /*1b40*/  LDL.128 R20, [R17+0x10] ;  /* 0x0000100011147983 */ /* 0x0000a40000100c00 */
[----:B0-----:R-:W-:Y:S02]  /*1b50*/  VIADD R17, R17, 0x40 ;  /* 0x0000004011117836 */ /* 0x001fe40000000000 */
[----:B--2---:R0:W-:Y:S02]  /*1b60*/  STL.128 [R3+0x10], R20 ;  /* 0x0000101403007387 */ /* 0x0041e40000100c00 */
[----:B0-----:R-:W-:-:S02]  /*1b70*/  VIADD R3, R3, 0x40 ;  /* 0x0000004003037836 */ /* 0x001fc40000000000 */
[----:B------:R-:W-:Y:S05]  /*1b80*/  @P0 BRA `(.L_x_21) ;  /* 0xfffffffc00cc0947 */ /* 0x000fea000383ffff */
[----:B------:R-:W-:Y:S05]  /*1b90*/  BSYNC.RECONVERGENT B1 ;  /* 0x0000000000017941 */ /* 0x000fea0003800200 */
.L_x_20:
[----:B------:R-:W-:-:S07]  /*1ba0*/  MOV R0, R16 ;  /* 0x0000001000007202 */ /* 0x000fce0000000f00 */
.L_x_19:
[----:B------:R-:W-:Y:S01]  /*1bb0*/  UISETP.NE.AND UP0, UPT, UR41, URZ, UPT ;  /* 0x000000ff2900728c */ /* 0x000fe2000bf05270 */
[----:B------:R-:W-:-:S08]  /*1bc0*/  IMAD.MOV.U32 R17, RZ, RZ, R18 ;  /* 0x000000ffff117224 */ /* 0x000fd000078e0012 */
[----:B------:R-:W-:Y:S05]  /*1bd0*/  BRA.U !UP0, `(.L_x_18) ;  /* 0x0000000108d87547 */ /* 0x000fea000b800000 */
[----:B------:R-:W-:Y:S02]  /*1be0*/  UIADD3 UR4, UPT, UPT, UR41, -0x1, URZ ;  /* 0xffffffff29047890 */ /* 0x000fe4000fffe0ff */
[----:B------:R-:W-:Y:S02]  /*1bf0*/  UISETP.NE.AND UP1, UPT, UR42, URZ, UPT ;  /* 0x000000ff2a00728c */ /* 0x000fe4000bf25270 */
[----:B------:R-:W-:-:S09]  /*1c00*/  UISETP.GE.U32.AND UP0, UPT, UR4, 0x7, UPT ;  /* 0x000000070400788c */ /* 0x000fd2000bf06070 */
[----:B------:R-:W-:Y:S05]  /*1c10*/  BRA.U !UP0, `(.L_x_22) ;  /* 0x0000000108487547 */ /* 0x000fea000b800000 */
[----:B------:R-:W-:-:S05]  /*1c20*/  LEA R11, R0, UR39, 0x2 ;  /* 0x00000027000b7c11 */ /* 0x000fca000f8e10ff */
[----:B------:R-:W2:Y:S04]  /*1c30*/  LDL R3, [R11+0xa0] ;  /* 0x0000a0000b037983 */ /* 0x000ea80000100800 */
[----:B------:R-:W3:Y:S04]  /*1c40*/  LDL R4, [R11+0xa4] ;  /* 0x0000a4000b047983 */ /* 0x000ee80000100800 */
[----:B------:R-:W4:Y:S04]  /*1c50*/  LDL R5, [R11+0xa8] ;  /* 0x0000a8000b057983 */ /* 0x000f280000100800 */
[----:B------:R-:W5:Y:S04]  /*1c60*/  LDL R6, [R11+0xac] ;  /* 0x0000ac000b067983 */ /* 0x000f680000100800 */
[----:B------:R-:W5:Y:S04]  /*1c70*/  LDL R7, [R11+0xb0] ;  /* 0x0000b0000b077983 */ /* 0x000f680000100800 */
[----:B------:R-:W5:Y:S04]  /*1c80*/  LDL R8, [R11+0xb4] ;  /* 0x0000b4000b087983 */ /* 0x000f680000100800 */
[----:B------:R-:W5:Y:S04]  /*1c90*/  LDL R9, [R11+0xb8] ;  /* 0x0000b8000b097983 */ /* 0x000f680000100800 */
[----:B------:R-:W5:Y:S01]  /*1ca0*/  LDL R10, [R11+0xbc] ;  /* 0x0000bc000b0a7983 */ /* 0x000f620000100800 */
        /* <DEDUP_REMOVED lines=9> */
.L_x_22:
[----:B------:R-:W-:Y:S01]  /*1d40*/  IMAD.MOV.U32 R17, RZ, RZ, R18 ;  /* 0x000000ffff117224 */ /* 0x000fe200078e0012 */
[----:B------:R-:W-:Y:S06]  /*1d50*/  BRA.U !UP1, `(.L_x_18) ;  /* 0x0000000109787547 */ /* 0x000fec000b800000 */
[----:B------:R-:W-:Y:S02]  /*1d60*/  UIADD3 UR4, UPT, UPT, UR42, -0x1, URZ ;  /* 0xffffffff2a047890 */ /* 0x000fe4000fffe0ff */
[----:B------:R-:W-:Y:S02]  /*1d70*/  UISETP.NE.AND UP1, UPT, UR38, URZ, UPT ;  /* 0x000000ff2600728c */ /* 0x000fe4000bf25270 */
[----:B------:R-:W-:-:S09]  /*1d80*/  UISETP.GE.U32.AND UP0, UPT, UR4, 0x3, UPT ;  /* 0x000000030400788c */ /* 0x000fd2000bf06070 */
[----:B------:R-:W-:Y:S05]  /*1d90*/  BRA.U !UP0, `(.L_x_23) ;  /* 0x0000000108287547 */ /* 0x000fea000b800000 */
[----:B0-----:R-:W-:-:S05]  /*1da0*/  LEA R7, R0, UR39, 0x2 ;  /* 0x0000002700077c11 */ /* 0x001fca000f8e10ff */
[----:B------:R-:W2:Y:S04]  /*1db0*/  LDL R3, [R7+0xa0] ;  /* 0x0000a00007037983 */ /* 0x000ea80000100800 */
[----:B------:R-:W3:Y:S04]  /*1dc0*/  LDL R4, [R7+0xa4] ;  /* 0x0000a40007047983 */ /* 0x000ee80000100800 */
[----:B------:R-:W4:Y:S04]  /*1dd0*/  LDL R5, [R7+0xa8] ;  /* 0x0000a80007057983 */ /* 0x000f280000100800 */
[----:B------:R-:W5:Y:S01]  /*1de0*/  LDL R6, [R7+0xac] ;  /* 0x0000ac0007067983 */ /* 0x000f620000100800 */
[----:B------:R-:W-:-:S03]  /*1df0*/  VIADD R0, R0, 0x4 ;  /* 0x0000000400007836 */ /* 0x000fc60000000000 */
[----:B--2---:R1:W-:Y:S04]  /*1e00*/  STL [R7], R3 ;  /* 0x0000000307007387 */ /* 0x0043e80000100800 */
[----:B---3--:R1:W-:Y:S04]  /*1e10*/  STL [R7+0x4], R4 ;  /* 0x0000040407007387 */ /* 0x0083e80000100800 */
[----:B----4-:R1:W-:Y:S04]  /*1e20*/  STL [R7+0x8], R5 ;  /* 0x0000080507007387 */ /* 0x0103e80000100800 */
[----:B-----5:R1:W-:Y:S02]  /*1e30*/  STL [R7+0xc], R6 ;  /* 0x00000c0607007387 */ /* 0x0203e40000100800 */
.L_x_23:
[----:B------:R-:W-:Y:S01]  /*1e40*/  MOV R17, R18 ;  /* 0x0000001200117202 */ /* 0x000fe20000000f00 */
[----:B------:R-:W-:Y:S06]  /*1e50*/  BRA.U !UP1, `(.L_x_18) ;  /* 0x0000000109387547 */ /* 0x000fec000b800000 */
[----:B01----:R-:W-:-:S05]  /*1e60*/  LEA R3, R0, UR39, 0x2 ;  /* 0x0000002700037c11 */ /* 0x003fca000f8e10ff */
[----:B------:R-:W2:Y:S01]  /*1e70*/  LDL R0, [R3+0xa0] ;  /* 0x0000a00003007983 */ /* 0x000ea20000100800 */
[----:B------:R-:W-:Y:S01]  /*1e80*/  UISETP.NE.AND UP0, UPT, UR38, 0x1, UPT ;  /* 0x000000012600788c */ /* 0x000fe2000bf05270 */
[----:B------:R-:W-:Y:S02]  /*1e90*/  IMAD.MOV.U32 R17, RZ, RZ, R18 ;  /* 0x000000ffff117224 */ /* 0x000fe400078e0012 */
[----:B--2---:R2:W-:Y:S06]  /*1ea0*/  STL [R3], R0 ;  /* 0x0000000003007387 */ /* 0x0045ec0000100800 */
[----:B------:R-:W-:Y:S05]  /*1eb0*/  BRA.U !UP0, `(.L_x_18) ;  /* 0x0000000108207547 */ /* 0x000fea000b800000 */
[----:B--2---:R-:W2:Y:S01]  /*1ec0*/  LDL R0, [R3+0xa4] ;  /* 0x0000a40003007983 */ /* 0x004ea20000100800 */
[----:B------:R-:W-:Y:S01]  /*1ed0*/  UISETP.NE.AND UP0, UPT, UR38, 0x2, UPT ;  /* 0x000000022600788c */ /* 0x000fe2000bf05270 */
[----:B------:R-:W-:Y:S02]  /*1ee0*/  IMAD.MOV.U32 R17, RZ, RZ, R18 ;  /* 0x000000ffff117224 */ /* 0x000fe400078e0012 */
[----:B--2---:R3:W-:Y:S06]  /*1ef0*/  STL [R3+0x4], R0 ;  /* 0x0000040003007387 */ /* 0x0047ec0000100800 */
[----:B------:R-:W-:Y:S05]  /*1f00*/  BRA.U !UP0, `(.L_x_18) ;  /* 0x00000001080c7547 */ /* 0x000fea000b800000 */
[----:B---3--:R-:W2:Y:S01]  /*1f10*/  LDL R0, [R3+0xa8] ;  /* 0x0000a80003007983 */ /* 0x008ea20000100800 */
[----:B------:R-:W-:-:S03]  /*1f20*/  IMAD.MOV.U32 R17, RZ, RZ, R18 ;  /* 0x000000ffff117224 */ /* 0x000fc600078e0012 */
[----:B--2---:R4:W-:Y:S04]  /*1f30*/  STL [R3+0x8], R0 ;  /* 0x0000080003007387 */ /* 0x0049e80000100800 */
.L_x_18:
[----:B------:R-:W-:Y:S05]  /*1f40*/  BSYNC.RECONVERGENT B0 ;  /* 0x0000000000007941 */ /* 0x000fea0003800200 */
.L_x_17:
[----:B--234-:R-:W-:Y:S01]  /*1f50*/  MOV R0, 0x0 ;  /* 0x0000000000007802 */ /* 0x01cfe20000000f00 */
[----:B------:R-:W2:Y:S01]  /*1f60*/  LDCU.64 UR4, c[0x4][0x10] ;  /* 0x01000200ff0477ac */ /* 0x000ea20008000a00 */
[----:B01----:R-:W-:Y:S02]  /*1f70*/  CS2R R6, SRZ ;  /* 0x0000000000067805 */ /* 0x003fe4000001ff00 */
[----:B------:R0:W1:Y:S01]  /*1f80*/  LDC.64 R8, c[0x4][R0] ;  /* 0x0100000000087b82 */ /* 0x0000620000000a00 */
[----:B--2---:R-:W-:Y:S01]  /*1f90*/  IMAD.U32 R4, RZ, RZ, UR4 ;  /* 0x00000004ff047e24 */ /* 0x004fe2000f8e00ff */
[----:B0-----:R-:W-:-:S07]  /*1fa0*/  MOV R5, UR5 ;  /* 0x0000000500057c02 */ /* 0x001fce0008000f00 */
[----:B------:R-:W-:-:S07]  /*1fb0*/  LEPC R20, `(.L_x_24) ;  /* 0x000000001014794e */ /* 0x000fce0000000000 */
[----:B-1----:R-:W-:Y:S05]  /*1fc0*/  CALL.ABS.NOINC R8 ;  /* 0x0000000008007343 */ /* 0x002fea0003c00000 */
.L_x_24:
[----:B------:R-:W-:Y:S01]  /*1fd0*/  BSSY.RECONVERGENT B0, `(.L_x_25) ;  /* 0x00004e3000007945 */ /* 0x000fe20003800200 */
[----:B------:R-:W-:-:S07]  /*1fe0*/  IMAD.MOV.U32 R3, RZ, RZ, RZ ;  /* 0x000000ffff037224 */ /* 0x000fce00078e00ff */
.L_x_106:
[----:B0123--:R-:W-:-:S05]  /*1ff0*/  LEA R5, R3, UR39, 0x2 ;  /* 0x0000002703057c11 */ /* 0x00ffca000f8e10ff */
[----:B------:R-:W2:Y:S01]  /*2000*/  LDL R0, [R5] ;  /* 0x0000000005007983 */ /* 0x000ea20000100800 */
[----:B------:R-:W-:Y:S01]  /*2010*/  BSSY.RECONVERGENT B1, `(.L_x_26) ;  /* 0x0000135000017945 */ /* 0x000fe20003800200 */
[----:B--2---:R-:W-:-:S13]  /*2020*/  ISETP.NE.AND P0, PT, R0, RZ, PT ;  /* 0x000000ff0000720c */ /* 0x004fda0003f05270 */
[----:B------:R-:W-:Y:S05]  /*2030*/  @!P0 BRA `(.L_x_27) ;  /* 0x0000001000c88947 */ /* 0x000fea0003800000 */
[----:B------:R-:W0:Y:S01]  /*2040*/  LDCU UR4, c[0x0][0x388] ;  /* 0x00007100ff0477ac */ /* 0x000e220008000800 */
[----:B------:R1:W-:Y:S01]  /*2050*/  STL [R5], RZ ;  /* 0x000000ff05007387 */ /* 0x0003e20000100800 */
[----:B------:R-:W-:Y:S01]  /*2060*/  BSSY.RECONVERGENT B2, `(.L_x_28) ;  /* 0x00000dd000027945 */ /* 0x000fe20003800200 */
[----:B------:R-:W-:Y:S02]  /*2070*/  IMAD.MOV.U32 R15, RZ, RZ, RZ ;  /* 0x000000ffff0f7224 */ /* 0x000fe400078e00ff */
[----:B------:R-:W-:Y:S01]  /*2080*/  IMAD.MOV.U32 R19, RZ, RZ, RZ ;  /* 0x000000ffff137224 */ /* 0x000fe200078e00ff */
[----:B0-----:R-:W-:-:S06]  /*2090*/  UIADD3 UR4, UPT, UPT, -UR4, 0x258, URZ ;  /* 0x0000025804047890 */ /* 0x001fcc000fffe1ff */
[----:B-1----:R-:W-:-:S07]  /*20a0*/  IMAD.U32 R20, RZ, RZ, UR4 ;  /* 0x00000004ff147e24 */ /* 0x002fce000f8e00ff */
.L_x_38:
[----:B------:R-:W0:Y:S01]  /*20b0*/  LDCU UR4, c[0x0][0x388] ;  /* 0x00007100ff0477ac */ /* 0x000e220008000800 */
[C---:B------:R-:W-:Y:S01]  /*20c0*/  IMAD R13, R15.reuse, 0x258, RZ ;  /* 0x000002580f0d7824 */ /* 0x040fe200078e02ff */
[----:B------:R-:W-:Y:S01]  /*20d0*/  BSSY.RECONVERGENT B3, `(.L_x_29) ;  /* 0x00000d2000037945 */ /* 0x000fe20003800200 */
[----:B------:R-:W-:Y:S02]  /*20e0*/  VIADD R15, R15, 0x1 ;  /* 0x000000010f0f7836 */ /* 0x000fe40000000000 */
[----:B------:R-:W-:-:S03]  /*20f0*/  IMAD.MOV.U32 R14, RZ, RZ, 0x3e7 ;  /* 0x000003e7ff0e7424 */ /* 0x000fc600078e00ff */
[----:B------:R-:W-:Y:S02]  /*2100*/  ISETP.NE.AND P0, PT, R15, 0x14, PT ;  /* 0x000000140f00780c */ /* 0x000fe40003f05270 */
[----:B0-----:R-:W-:-:S05]  /*2110*/  IADD3 R12, PT, PT, R13, -UR4, RZ ;  /* 0x800000040d0c7c10 */ /* 0x001fca000fffe0ff */
[----:B------:R-:W-:-:S05]  /*2120*/  VIADD R4, R12, 0x258 ;  /* 0x000002580c047836 */ /* 0x000fca0000000000 */
[----:B------:R-:W-:-:S13]  /*2130*/  ISETP.GE.AND P1, PT, R13, R4, PT ;  /* 0x000000040d00720c */ /* 0x000fda0003f26270 */
[----:B------:R-:W-:Y:S05]  /*2140*/  @P1 BRA `(.L_x_30) ;  /* 0x0000000c00281947 */ /* 0x000fea0003800000 */
[----:B------:R-:W-:-:S07]  /*2150*/  IMAD.MOV.U32 R14, RZ, RZ, 0x3e7 ;  /* 0x000003e7ff0e7424 */ /* 0x000fce00078e00ff */
.L_x_37:
[----:B------:R-:W-:Y:S01]  /*2160*/  UISETP.GE.U32.AND UP0, UPT, UR40, 0xf, UPT ;  /* 0x0000000f2800788c */ /* 0x000fe2000bf06070 */
[----:B------:R-:W-:Y:S02]  /*2170*/  HFMA2 R22, -RZ, RZ, 0, 0 ;  /* 0x00000000ff167431 */ /* 0x000fe400000001ff */
[----:B------:R-:W-:-:S06]  /*2180*/  IMAD.MOV.U32 R21, RZ, RZ, RZ ;  /* 0x000000ffff157224 */ /* 0x000fcc00078e00ff */
[----:B------:R-:W-:Y:S05]  /*2190*/  BRA.U !UP0, `(.L_x_31) ;  /* 0x0000000508407547 */ /* 0x000fea000b800000 */
[----:B------:R-:W-:Y:S01]  /*21a0*/  BSSY.RECONVERGENT B4, `(.L_x_32) ;  /* 0x000004e000047945 */ /* 0x000fe20003800200 */
[----:B------:R-:W-:Y:S02]  /*21b0*/  IMAD.MOV.U32 R22, RZ, RZ, RZ ;  /* 0x000000ffff167224 */ /* 0x000fe400078e00ff */
[----:B------:R-:W-:-:S07]  /*21c0*/  IMAD.MOV.U32 R21, RZ, RZ, RZ ;  /* 0x000000ffff157224 */ /* 0x000fce00078e00ff */
.L_x_33:
[----:B------:R-:W0:Y:S01]  /*21d0*/  LDC.64 R24, c[0x0][0x380] ;  /* 0x0000e000ff187b82 */ /* 0x000e220000000a00 */
[C---:B------:R-:W-:Y:S01]  /*21e0*/  IMAD.IADD R5, R22.reuse, 0x1, R13 ;  /* 0x0000000116057824 */ /* 0x040fe200078e020d */
[----:B------:R-:W-:-:S05]  /*21f0*/  LEA R23, R22, UR39, 0x2 ;  /* 0x0000002716177c11 */ /* 0x000fca000f8e10ff */
[----:B------:R-:W2:Y:S01]  /*2200*/  LDL.128 R8, [R23] ;  /* 0x0000000017087983 */ /* 0x000ea20000100c00 */
[----:B0-----:R-:W-:-:S05]  /*2210*/  IMAD.WIDE.U32 R24, R5, 0x4, R24 ;  /* 0x0000000405187825 */ /* 0x001fca00078e0018 */
[----:B------:R-:W2:Y:S04]  /*2220*/  LDG.E R5, desc[UR36][R24.64] ;  /* 0x0000002418057981 */ /* 0x000ea8000c1e1900 */
[----:B------:R-:W3:Y:S04]  /*2230*/  LDG.E R4, desc[UR36][R24.64+0x4] ;  /* 0x0000042418047981 */ /* 0x000ee8000c1e1900 */
[----:B------:R-:W4:Y:S04]  /*2240*/  LDG.E R7, desc[UR36][R24.64+0x8] ;  /* 0x0000082418077981 */ /* 0x000f28000c1e1900 */
[----:B------:R-:W5:Y:S01]  /*2250*/  LDG.E R27, desc[UR36][R24.64+0x18] ;  /* 0x00001824181b7981 */ /* 0x000f62000c1e1900 */
[----:B------:R-:W-:-:S03]  /*2260*/  IADD3 R26, PT, PT, R21, 0x1, RZ ;  /* 0x00000001151a7810 */ /* 0x000fc60007ffe0ff */
[----:B------:R-:W5:Y:S01]  /*2270*/  LDG.E R28, desc[UR36][R24.64+0x2c] ;  /* 0x00002c24181c7981 */ /* 0x000f62000c1e1900 */
[----:B--2---:R-:W-:-:S03]  /*2280*/  ISETP.NE.AND P1, PT, R8, R5, PT ;  /* 0x000000050800720c */ /* 0x004fc60003f25270 */
[----:B------:R-:W2:Y:S01]  /*2290*/  LDG.E R8, desc[UR36][R24.64+0xc] ;  /* 0x00000c2418087981 */ /* 0x000ea2000c1e1900 */
[----:B---3--:R-:W-:-:S03]  /*22a0*/  ISETP.NE.AND P2, PT, R9, R4, PT ;  /* 0x000000040900720c */ /* 0x008fc60003f45270 */
[----:B------:R-:W3:Y:S01]  /*22b0*/  LDG.E R9, desc[UR36][R24.64+0x10] ;  /* 0x0000102418097981 */ /* 0x000ee2000c1e1900 */
[----:B----4-:R-:W-:-:S03]  /*22c0*/  ISETP.NE.AND P3, PT, R10, R7, PT ;  /* 0x000000070a00720c */ /* 0x010fc60003f65270 */
[----:B------:R-:W3:Y:S04]  /*22d0*/  LDL.128 R4, [R23+0x10] ;  /* 0x0000100017047983 */ /* 0x000ee80000100c00 */
[----:B------:R-:W4:Y:S01]  /*22e0*/  LDG.E R10, desc[UR36][R24.64+0x14] ;  /* 0x00001424180a7981 */ /* 0x000f22000c1e1900 */
[----:B------:R-:W-:-:S04]  /*22f0*/  @!P1 IMAD.MOV R26, RZ, RZ, R21 ;  /* 0x000000ffff1a9224 */ /* 0x000fc800078e0215 */
[----:B------:R-:W-:Y:S02]  /*2300*/  VIADD R21, R26, 0x1 ;  /* 0x000000011a157836 */ /* 0x000fe40000000000 */
[----:B------:R-:W-:Y:S01]  /*2310*/  @!P2 IMAD.MOV R21, RZ, RZ, R26 ;  /* 0x000000ffff15a224 */ /* 0x000fe200078e021a */
[----:B--2---:R-:W-:Y:S02]  /*2320*/  ISETP.NE.AND P6, PT, R11, R8, PT ;  /* 0x000000080b00720c */ /* 0x004fe40003fc5270 */
[----:B---3--:R-:W-:Y:S02]  /*2330*/  ISETP.NE.AND P5, PT, R4, R9, PT ;  /* 0x000000090400720c */ /* 0x008fe40003fa5270 */
[----:B-----5:R-:W-:Y:S01]  /*2340*/  ISETP.NE.AND P4, PT, R6, R27, PT ;  /* 0x0000001b0600720c */ /* 0x020fe20003f85270 */
[----:B------:R-:W2:Y:S01]  /*2350*/  LDG.E R4, desc[UR36][R24.64+0x1c] ;  /* 0x00001c2418047981 */ /* 0x000ea2000c1e1900 */
[----:B----4-:R-:W-:-:S03]  /*2360*/  ISETP.NE.AND P1, PT, R5, R10, PT ;  /* 0x0000000a0500720c */ /* 0x010fc60003f25270 */
[----:B------:R-:W3:Y:S04]  /*2370*/  LDL.128 R8, [R23+0x20] ;  /* 0x0000200017087983 */ /* 0x000ee80000100c00 */
[----:B------:R-:W3:Y:S04]  /*2380*/  LDG.E R5, desc[UR36][R24.64+0x20] ;  /* 0x0000202418057981 */ /* 0x000ee8000c1e1900 */
[----:B------:R-:W4:Y:S01]  /*2390*/  LDG.E R6, desc[UR36][R24.64+0x24] ;  /* 0x0000242418067981 */ /* 0x000f22000c1e1900 */
[C---:B------:R-:W-:Y:S01]  /*23a0*/  VIADD R27, R21.reuse, 0x1 ;  /* 0x00000001151b7836 */ /* 0x040fe20000000000 */
[----:B------:R-:W-:-:S02]  /*23b0*/  @!P3 IADD3 R27, PT, PT, R21, RZ, RZ ;  /* 0x000000ff151bb210 */ /* 0x000fc40007ffe0ff */
[----:B------:R-:W5:Y:S03]  /*23c0*/  LDG.E R21, desc[UR36][R24.64+0x28] ;  /* 0x0000282418157981 */ /* 0x000f66000c1e1900 */
[----:B------:R-:W-:Y:S02]  /*23d0*/  VIADD R26, R27, 0x1 ;  /* 0x000000011b1a7836 */ /* 0x000fe40000000000 */
[----:B------:R-:W-:Y:S01]  /*23e0*/  @!P6 IMAD.MOV R26, RZ, RZ, R27 ;  /* 0x000000ffff1ae224 */ /* 0x000fe200078e021b */
[----:B--2---:R-:W-:Y:S02]  /*23f0*/  ISETP.NE.AND P3, PT, R7, R4, PT ;  /* 0x000000040700720c */ /* 0x004fe40003f65270 */
[----:B---3--:R-:W-:Y:S02]  /*2400*/  ISETP.NE.AND P2, PT, R8, R5, PT ;  /* 0x000000050800720c */ /* 0x008fe40003f45270 */
[----:B----4-:R-:W-:-:S02]  /*2410*/  ISETP.NE.AND P6, PT, R9, R6, PT ;  /* 0x000000060900720c */ /* 0x010fc40003fc5270 */
[----:B------:R0:W2:Y:S04]  /*2420*/  LDL.128 R4, [R23+0x30] ;  /* 0x0000300017047983 */ /* 0x0000a80000100c00 */
[----:B------:R-:W2:Y:S01]  /*2430*/  LDG.E R9, desc[UR36][R24.64+0x30] ;  /* 0x0000302418097981 */ /* 0x000ea2000c1e1900 */
[----:B------:R-:W-:Y:S02]  /*2440*/  VIADD R8, R26, 0x1 ;  /* 0x000000011a087836 */ /* 0x000fe40000000000 */
[----:B------:R-:W-:Y:S02]  /*2450*/  @!P5 IMAD.MOV R8, RZ, RZ, R26 ;  /* 0x000000ffff08d224 */ /* 0x000fe400078e021a */
[----:B------:R-:W3:Y:S01]  /*2460*/  LDG.E R26, desc[UR36][R24.64+0x34] ;  /* 0x00003424181a7981 */ /* 0x000ee2000c1e1900 */
[----:B-----5:R-:W-:-:S03]  /*2470*/  ISETP.NE.AND P5, PT, R10, R21, PT ;  /* 0x000000150a00720c */ /* 0x020fc60003fa5270 */
[----:B------:R-:W4:Y:S04]  /*2480*/  LDG.E R21, desc[UR36][R24.64+0x38] ;  /* 0x0000382418157981 */ /* 0x000f28000c1e1900 */
[----:B------:R-:W5:Y:S01]  /*2490*/  LDG.E R10, desc[UR36][R24.64+0x3c] ;  /* 0x00003c24180a7981 */ /* 0x000f62000c1e1900 */
[----:B------:R-:W-:Y:S01]  /*24a0*/  IADD3 R27, PT, PT, R8, 0x1, RZ ;  /* 0x00000001081b7810 */ /* 0x000fe20007ffe0ff */
[----:B------:R-:W-:-:S04]  /*24b0*/  @!P1 IMAD.MOV R27, RZ, RZ, R8 ;  /* 0x000000ffff1b9224 */ /* 0x000fc800078e0208 */
[----:B------:R-:W-:Y:S02]  /*24c0*/  VIADD R8, R27, 0x1 ;  /* 0x000000011b087836 */ /* 0x000fe40000000000 */
[----:B------:R-:W-:-:S04]  /*24d0*/  @!P4 IMAD.MOV R8, RZ, RZ, R27 ;  /* 0x000000ffff08c224 */ /* 0x000fc800078e021b */
[C---:B0-----:R-:W-:Y:S01]  /*24e0*/  VIADD R23, R8.reuse, 0x1 ;  /* 0x0000000108177836 */ /* 0x041fe20000000000 */
[----:B------:R-:W-:-:S05]  /*24f0*/  @!P3 IADD3 R23, PT, PT, R8, RZ, RZ ;  /* 0x000000ff0817b210 */ /* 0x000fca0007ffe0ff */
[----:B------:R-:W-:Y:S02]  /*2500*/  VIADD R8, R23, 0x1 ;  /* 0x0000000117087836 */ /* 0x000fe40000000000 */
        /* <DEDUP_REMOVED lines=10> */
[----:B---3--:R-:W-:-:S03]  /*25b0*/  ISETP.NE.AND P1, PT, R5, R26, PT ;  /* 0x0000001a0500720c */ /* 0x008fc60003f25270 */
[----:B------:R-:W-:-:S06]  /*25c0*/  VIADD R5, R4, 0x1 ;  /* 0x0000000104057836 */ /* 0x000fcc0000000000 */
[----:B------:R-:W-:Y:S02]  /*25d0*/  @!P2 IADD3 R5, PT, PT, R4, RZ, RZ ;  /* 0x000000ff0405a210 */ /* 0x000fe40007ffe0ff */
[----:B----4-:R-:W-:-:S03]  /*25e0*/  ISETP.NE.AND P2, PT, R6, R21, PT ;  /* 0x000000150600720c */ /* 0x010fc60003f45270 */
[----:B------:R-:W-:Y:S02]  /*25f0*/  VIADD R4, R5, 0x1 ;  /* 0x0000000105047836 */ /* 0x000fe40000000000 */
[----:B------:R-:W-:-:S04]  /*2600*/  @!P1 IMAD.MOV R4, RZ, RZ, R5 ;  /* 0x000000ffff049224 */ /* 0x000fc800078e0205 */
[----:B------:R-:W-:Y:S01]  /*2610*/  VIADD R5, R4, 0x1 ;  /* 0x0000000104057836 */ /* 0x000fe20000000000 */
[----:B-----5:R-:W-:-:S03]  /*2620*/  ISETP.NE.AND P1, PT, R7, R10, PT ;  /* 0x0000000a0700720c */ /* 0x020fc60003f25270 */
[----:B------:R-:W-:Y:S02]  /*2630*/  @!P2 IADD3 R5, PT, PT, R4, RZ, RZ ;  /* 0x000000ff0405a210 */ /* 0x000fe40007ffe0ff */
[----:B------:R-:W-:-:S03]  /*2640*/  ISETP.NE.AND P2, PT, R22, R16, PT ;  /* 0x000000101600720c */ /* 0x000fc60003f45270 */
[----:B------:R-:W-:-:S05]  /*2650*/  VIADD R21, R5, 0x1 ;  /* 0x0000000105157836 */ /* 0x000fca0000000000 */
[----:B------:R-:W-:-:S05]  /*2660*/  @!P1 IMAD.MOV R21, RZ, RZ, R5 ;  /* 0x000000ffff159224 */ /* 0x000fca00078e0205 */
[----:B------:R-:W-:Y:S05]  /*2670*/  @P2 BRA `(.L_x_33) ;  /* 0xfffffff800d42947 */ /* 0x000fea000383ffff */
[----:B------:R-:W-:Y:S05]  /*2680*/  BSYNC.RECONVERGENT B4 ;  /* 0x0000000000047941 */ /* 0x000fea0003800200 */
.L_x_32:
[----:B------:R-:W-:-:S07]  /*2690*/  IMAD.MOV.U32 R22, RZ, RZ, R16 ;  /* 0x000000ffff167224 */ /* 0x000fce00078e0010 */
.L_x_31:
[----:B------:R-:W-:-:S09]  /*26a0*/  UISETP.NE.AND UP0, UPT, UR41, URZ, UPT ;  /* 0x000000ff2900728c */ /* 0x000fd2000bf05270 */
[----:B------:R-:W-:Y:S05]  /*26b0*/  BRA.U !UP0, `(.L_x_34) ;  /* 0x0000000508bc7547 */ /* 0x000fea000b800000 */
[----:B------:R-:W-:Y:S02]  /*26c0*/  UIADD3 UR4, UPT, UPT, UR41, -0x1, URZ ;  /* 0xffffffff29047890 */ /* 0x000fe4000fffe0ff */
[----:B------:R-:W-:Y:S02]  /*26d0*/  UISETP.NE.AND UP1, UPT, UR42, URZ, UPT ;  /* 0x000000ff2a00728c */ /* 0x000fe4000bf25270 */
[----:B------:R-:W-:-:S09]  /*26e0*/  UISETP.GE.U32.AND UP0, UPT, UR4, 0x7, UPT ;  /* 0x000000070400788c */ /* 0x000fd2000bf06070 */
[----:B------:R-:W-:Y:S05]  /*26f0*/  BRA.U !UP0, `(.L_x_35) ;  /* 0x0000000108b07547 */ /* 0x000fea000b800000 */
[----:B------:R-:W0:Y:S01]  /*2700*/  LDCU.64 UR4, c[0x0][0x380] ;  /* 0x00007000ff0477ac */ /* 0x000e220008000a00 */
[----:B------:R-:W1:Y:S01]  /*2710*/  LDC.64 R26, c[0x0][0x380] ;  /* 0x0000e000ff1a7b82 */ /* 0x000e620000000a00 */
[C---:B------:R-:W-:Y:S01]  /*2720*/  IADD3 R4, P1, PT, R22.reuse, R13, RZ ;  /* 0x0000000d16047210 */ /* 0x040fe20007f3e0ff */
[C---:B------:R-:W-:Y:S01]  /*2730*/  IMAD.IADD R5, R22.reuse, 0x1, R13 ;  /* 0x0000000116057824 */ /* 0x040fe200078e020d */
[----:B------:R-:W-:Y:S02]  /*2740*/  LEA R29, R22, UR39, 0x2 ;  /* 0x00000027161d7c11 */ /* 0x000fe4000f8e10ff */
[----:B------:R-:W-:Y:S02]  /*2750*/  IADD3.X R7, PT, PT, RZ, RZ, RZ, P1, !PT ;  /* 0x000000ffff077210 */ /* 0x000fe40000ffe4ff */
[----:B0-----:R-:W-:-:S04]  /*2760*/  LEA R24, P1, R4, UR4, 0x2 ;  /* 0x0000000404187c11 */ /* 0x001fc8000f8210ff */
[----:B------:R-:W-:Y:S01]  /*2770*/  LEA.HI.X R25, R4, UR5, R7, 0x2, P1 ;  /* 0x0000000504197c11 */ /* 0x000fe200088f1407 */
[----:B-1----:R-:W-:Y:S02]  /*2780*/  IMAD.WIDE.U32 R26, R5, 0x4, R26 ;  /* 0x00000004051a7825 */ /* 0x002fe400078e001a */
[----:B------:R-:W2:Y:S04]  /*2790*/  LDL.128 R4, [R29] ;  /* 0x000000001d047983 */ /* 0x000ea80000100c00 */
[----:B------:R-:W2:Y:S04]  /*27a0*/  LDG.E R8, desc[UR36][R24.64+0x4] ;  /* 0x0000042418087981 */ /* 0x000ea8000c1e1900 */
[----:B------:R-:W3:Y:S04]  /*27b0*/  LDG.E R27, desc[UR36][R26.64] ;  /* 0x000000241a1b7981 */ /* 0x000ee8000c1e1900 */
[----:B------:R-:W4:Y:S04]  /*27c0*/  LDG.E R23, desc[UR36][R24.64+0x8] ;  /* 0x0000082418177981 */ /* 0x000f28000c1e1900 */
[----:B------:R-:W5:Y:S01]  /*27d0*/  LDG.E R28, desc[UR36][R24.64+0xc] ;  /* 0x00000c24181c7981 */ /* 0x000f62000c1e1900 */
[----:B--2---:R-:W-:-:S03]  /*27e0*/  ISETP.NE.AND P2, PT, R5, R8, PT ;  /* 0x000000080500720c */ /* 0x004fc60003f45270 */
[----:B------:R-:W2:Y:S04]  /*27f0*/  LDL.128 R8, [R29+0x10] ;  /* 0x000010001d087983 */ /* 0x000ea80000100c00 */
[----:B------:R-:W2:Y:S01]  /*2800*/  LDG.E R5, desc[UR36][R24.64+0x10] ;  /* 0x0000102418057981 */ /* 0x000ea2000c1e1900 */
[----:B---3--:R-:W-:-:S03]  /*2810*/  ISETP.NE.AND P1, PT, R4, R27, PT ;  /* 0x0000001b0400720c */ /* 0x008fc60003f25270 */
[----:B------:R-:W3:Y:S01]  /*2820*/  LDG.E R4, desc[UR36][R24.64+0x14] ;  /* 0x0000142418047981 */ /* 0x000ee2000c1e1900 */
[----:B----4-:R-:W-:-:S03]  /*2830*/  ISETP.NE.AND P3, PT, R6, R23, PT ;  /* 0x000000170600720c */ /* 0x010fc60003f65270 */
[----:B------:R-:W4:Y:S04]  /*2840*/  LDG.E R23, desc[UR36][R24.64+0x18] ;  /* 0x0000182418177981 */ /* 0x000f28000c1e1900 */
[----:B------:R-:W4:Y:S01]  /*2850*/  LDG.E R6, desc[UR36][R24.64+0x1c] ;  /* 0x00001c2418067981 */ /* 0x000f22000c1e1900 */
[----:B------:R-:W-:Y:S02]  /*2860*/  VIADD R26, R21, 0x1 ;  /* 0x00000001151a7836 */ /* 0x000fe40000000000 */
[----:B------:R-:W-:Y:S01]  /*2870*/  @!P1 IMAD.MOV R26, RZ, RZ, R21 ;  /* 0x000000ffff1a9224 */ /* 0x000fe200078e0215 */
[----:B-----5:R-:W-:-:S03]  /*2880*/  ISETP.NE.AND P1, PT, R7, R28, PT ;  /* 0x0000001c0700720c */ /* 0x020fc60003f25270 */
        /* <DEDUP_REMOVED lines=13> */
[----:B------:R-:W-:Y:S01]  /*2960*/  @!P1 IMAD.MOV R5, RZ, RZ, R4 ;  /* 0x000000ffff059224 */ /* 0x000fe200078e0204 */
[----:B------:R-:W-:-:S03]  /*2970*/  ISETP.NE.AND P1, PT, R11, R6, PT ;  /* 0x000000060b00720c */ /* 0x000fc60003f25270 */
[----:B------:R-:W-:-:S04]  /*2980*/  VIADD R4, R5, 0x1 ;  /* 0x0000000105047836 */ /* 0x000fc80000000000 */
[----:B------:R-:W-:-:S05]  /*2990*/  @!P2 IMAD.MOV R4, RZ, RZ, R5 ;  /* 0x000000ffff04a224 */ /* 0x000fca00078e0205 */
[----:B------:R-:W-:Y:S01]  /*29a0*/  IADD3 R21, PT, PT, R4, 0x1, RZ ;  /* 0x0000000104157810 */ /* 0x000fe20007ffe0ff */
[----:B------:R-:W-:-:S07]  /*29b0*/  @!P1 IMAD.MOV R21, RZ, RZ, R4 ;  /* 0x000000ffff159224 */ /* 0x000fce00078e0204 */
.L_x_35:
[----:B------:R-:W-:Y:S05]  /*29c0*/  BRA.U !UP1, `(.L_x_34) ;  /* 0x0000000109f87547 */ /* 0x000fea000b800000 */
[----:B------:R-:W-:Y:S02]  /*29d0*/  UIADD3 UR4, UPT, UPT, UR42, -0x1, URZ ;  /* 0xffffffff2a047890 */ /* 0x000fe4000fffe0ff */
[----:B------:R-:W-:Y:S02]  /*29e0*/  UISETP.NE.AND UP1, UPT, UR38, URZ, UPT ;  /* 0x000000ff2600728c */ /* 0x000fe4000bf25270 */
[----:B------:R-:W-:-:S09]  /*29f0*/  UISETP.GE.U32.AND UP0, UPT, UR4, 0x3, UPT ;  /* 0x000000030400788c */ /* 0x000fd2000bf06070 */
[----:B------:R-:W-:Y:S05]  /*2a00*/  BRA.U !UP0, `(.L_x_36) ;  /* 0x00000001086c7547 */ /* 0x000fea000b800000 */
[----:B------:R-:W0:Y:S01]  /*2a10*/  LDC.64 R10, c[0x0][0x380] ;  /* 0x0000e000ff0a7b82 */ /* 0x000e220000000a00 */
[----:B------:R-:W1:Y:S01]  /*2a20*/  LDCU.64 UR4, c[0x0][0x380] ;  /* 0x00007000ff0477ac */ /* 0x000e620008000a00 */
[C---:B------:R-:W-:Y:S01]  /*2a30*/  IMAD.IADD R5, R22.reuse, 0x1, R13 ;  /* 0x0000000116057824 */ /* 0x040fe200078e020d */
[C---:B------:R-:W-:Y:S02]  /*2a40*/  IADD3 R9, P1, PT, R22.reuse, R13, RZ ;  /* 0x0000000d16097210 */ /* 0x040fe40007f3e0ff */
[----:B------:R-:W-:-:S03]  /*2a50*/  LEA R6, R22, UR39, 0x2 ;  /* 0x0000002716067c11 */ /* 0x000fc6000f8e10ff */
[----:B------:R-:W-:Y:S01]  /*2a60*/  IMAD.X R24, RZ, RZ, RZ, P1 ;  /* 0x000000ffff187224 */ /* 0x000fe200008e06ff */
[----:B-1----:R-:W-:Y:S01]  /*2a70*/  LEA R8, P1, R9, UR4, 0x2 ;  /* 0x0000000409087c11 */ /* 0x002fe2000f8210ff */
[----:B0-----:R-:W-:-:S03]  /*2a80*/  IMAD.WIDE.U32 R10, R5, 0x4, R10 ;  /* 0x00000004050a7825 */ /* 0x001fc600078e000a */
[----:B------:R-:W-:Y:S01]  /*2a90*/  LEA.HI.X R9, R9, UR5, R24, 0x2, P1 ;  /* 0x0000000509097c11 */ /* 0x000fe200088f1418 */
[----:B------:R-:W2:Y:S04]  /*2aa0*/  LDL.128 R4, [R6] ;  /* 0x0000000006047983 */ /* 0x000ea80000100c00 */
[----:B------:R-:W2:Y:S04]  /*2ab0*/  LDG.E R11, desc[UR36][R10.64] ;  /* 0x000000240a0b7981 */ /* 0x000ea8000c1e1900 */
[----:B------:R-:W3:Y:S04]  /*2ac0*/  LDG.E R24, desc[UR36][R8.64+0x4] ;  /* 0x0000042408187981 */ /* 0x000ee8000c1e1900 */
[----:B------:R-:W4:Y:S04]  /*2ad0*/  LDG.E R23, desc[UR36][R8.64+0x8] ;  /* 0x0000082408177981 */ /* 0x000f28000c1e1900 */
[----:B------:R-:W5:Y:S01]  /*2ae0*/  LDG.E R26, desc[UR36][R8.64+0xc] ;  /* 0x00000c24081a7981 */ /* 0x000f62000c1e1900 */
[----:B------:R-:W-:Y:S01]  /*2af0*/  VIADD R22, R22, 0x4 ;  /* 0x0000000416167836 */ /* 0x000fe20000000000 */
[----:B--2---:R-:W-:-:S02]  /*2b00*/  ISETP.NE.AND P1, PT, R4, R11, PT ;  /* 0x0000000b0400720c */ /* 0x004fc40003f25270 */
[----:B---3--:R-:W-:Y:S02]  /*2b10*/  ISETP.NE.AND P2, PT, R5, R24, PT ;  /* 0x000000180500720c */ /* 0x008fe40003f45270 */
[----:B------:R-:W-:-:S09]  /*2b20*/  IADD3 R4, PT, PT, R21, 0x1, RZ ;  /* 0x0000000115047810 */ /* 0x000fd20007ffe0ff */
[----:B------:R-:W-:Y:S01]  /*2b30*/  @!P1 IMAD.MOV R4, RZ, RZ, R21 ;  /* 0x000000ffff049224 */ /* 0x000fe200078e0215 */
[----:B----4-:R-:W-:-:S03]  /*2b40*/  ISETP.NE.AND P1, PT, R6, R23, PT ;  /* 0x000000170600720c */ /* 0x010fc60003f25270 */
[----:B------:R-:W-:Y:S02]  /*2b50*/  VIADD R5, R4, 0x1 ;  /* 0x0000000104057836 */ /* 0x000fe40000000000 */
[----:B------:R-:W-:Y:S01]  /*2b60*/  @!P2 IMAD.MOV R5, RZ, RZ, R4 ;  /* 0x000000ffff05a224 */ /* 0x000fe200078e0204 */
[----:B-----5:R-:W-:-:S03]  /*2b70*/  ISETP.NE.AND P2, PT, R7, R26, PT ;  /* 0x0000001a0700720c */ /* 0x020fc60003f45270 */
[----:B------:R-:W-:-:S04]  /*2b80*/  VIADD R4, R5, 0x1 ;  /* 0x0000000105047836 */ /* 0x000fc80000000000 */
[----:B------:R-:W-:-:S05]  /*2b90*/  @!P1 IADD3 R4, PT, PT, R5, RZ, RZ ;  /* 0x000000ff05049210 */ /* 0x000fca0007ffe0ff */
[----:B------:R-:W-:Y:S02]  /*2ba0*/  VIADD R21, R4, 0x1 ;  /* 0x0000000104157836 */ /* 0x000fe40000000000 */
[----:B------:R-:W-:-:S07]  /*2bb0*/  @!P2 IMAD.MOV R21, RZ, RZ, R4 ;  /* 0x000000ffff15a224 */ /* 0x000fce00078e0204 */
.L_x_36:
[----:B------:R-:W-:Y:S05]  /*2bc0*/  BRA.U !UP1, `(.L_x_34) ;  /* 0x0000000109787547 */ /* 0x000fea000b800000 */
[----:B------:R-:W0:Y:S01]  /*2bd0*/  LDC.64 R6, c[0x0][0x380] ;  /* 0x0000e000ff067b82 */ /* 0x000e220000000a00 */
[C---:B------:R-:W-:Y:S01]  /*2be0*/  IMAD.IADD R5, R22.reuse, 0x1, R13 ;  /* 0x0000000116057824 */ /* 0x040fe200078e020d */
[----:B------:R-:W-:-:S03]  /*2bf0*/  LEA R8, R22, UR39, 0x2 ;  /* 0x0000002716087c11 */ /* 0x000fc6000f8e10ff */
[----:B0-----:R-:W-:Y:S02]  /*2c00*/  IMAD.WIDE.U32 R6, R5, 0x4, R6 ;  /* 0x0000000405067825 */ /* 0x001fe400078e0006 */
[----:B------:R-:W2:Y:S04]  /*2c10*/  LDL.64 R4, [R8] ;  /* 0x0000000008047983 */ /* 0x000ea80000100a00 */
[----:B------:R-:W2:Y:S01]  /*2c20*/  LDG.E R7, desc[UR36][R6.64] ;  /* 0x0000002406077981 */ /* 0x000ea2000c1e1900 */
[----:B------:R-:W-:Y:S01]  /*2c30*/  UISETP.NE.AND UP0, UPT, UR38, 0x1, UPT ;  /* 0x000000012600788c */ /* 0x000fe2000bf05270 */
[----:B--2---:R-:W-:Y:S02]  /*2c40*/  ISETP.NE.AND P1, PT, R4, R7, PT ;  /* 0x000000070400720c */ /* 0x004fe40003f25270 */
[----:B------:R-:W-:-:S11]  /*2c50*/  IADD3 R4, PT, PT, R21, 0x1, RZ ;  /* 0x0000000115047810 */ /* 0x000fd60007ffe0ff */
[----:B------:R-:W-:-:S04]  /*2c60*/  @!P1 IMAD.MOV R4, RZ, RZ, R21 ;  /* 0x000000ffff049224 */ /* 0x000fc800078e0215 */
[----:B------:R-:W-:Y:S01]  /*2c70*/  IMAD.MOV.U32 R21, RZ, RZ, R4 ;  /* 0x000000ffff157224 */ /* 0x000fe200078e0004 */
[----:B------:R-:W-:Y:S06]  /*2c80*/  BRA.U !UP0, `(.L_x_34) ;  /* 0x0000000108487547 */ /* 0x000fec000b800000 */
[----:B------:R-:W0:Y:S01]  /*2c90*/  LDCU.64 UR4, c[0x0][0x380] ;  /* 0x00007000ff0477ac */ /* 0x000e220008000a00 */
[----:B------:R-:W-:Y:S01]  /*2ca0*/  IADD3 R4, P1, PT, R22, R13, RZ ;  /* 0x0000000d16047210 */ /* 0x000fe20007f3e0ff */
[----:B------:R-:W2:Y:S01]  /*2cb0*/  LDL R8, [R8+0x8] ;  /* 0x0000080008087983 */ /* 0x000ea20000100800 */
[----:B------:R-:W-:-:S03]  /*2cc0*/  UISETP.NE.AND UP0, UPT, UR38, 0x2, UPT ;  /* 0x000000022600788c */ /* 0x000fc6000bf05270 */
[----:B------:R-:W-:-:S03]  /*2cd0*/  IMAD.X R7, RZ, RZ, RZ, P1 ;  /* 0x000000ffff077224 */ /* 0x000fc600008e06ff */
[----:B------:R-:W-:Y:S02]  /*2ce0*/  PLOP3.LUT P3, PT, PT, PT, UP0, 0x80, 0x8 ;  /* 0x000000000008781c */ /* 0x000fe40003f6f008 */
[----:B0-----:R-:W-:-:S04]  /*2cf0*/  LEA R6, P1, R4, UR4, 0x2 ;  /* 0x0000000404067c11 */ /* 0x001fc8000f8210ff */
[----:B------:R-:W-:-:S05]  /*2d00*/  LEA.HI.X R7, R4, UR5, R7, 0x2, P1 ;  /* 0x0000000504077c11 */ /* 0x000fca00088f1407 */
[----:B------:R-:W3:Y:S04]  /*2d10*/  LDG.E R4, desc[UR36][R6.64+0x4] ;  /* 0x0000042406047981 */ /* 0x000ee8000c1e1900 */
[----:B------:R-:W2:Y:S01]  /*2d20*/  @P3 LDG.E R9, desc[UR36][R6.64+0x8] ;  /* 0x0000082406093981 */ /* 0x000ea2000c1e1900 */
[----:B---3--:R-:W-:Y:S01]  /*2d30*/  ISETP.NE.AND P1, PT, R5, R4, PT ;  /* 0x000000040500720c */ /* 0x008fe20003f25270 */
[----:B------:R-:W-:Y:S01]  /*2d40*/  VIADD R4, R21, 0x1 ;  /* 0x0000000115047836 */ /* 0x000fe20000000000 */
[----:B--2---:R-:W-:-:S11]  /*2d50*/  ISETP.NE.OR P2, PT, R8, R9, !P3 ;  /* 0x000000090800720c */ /* 0x004fd60005f45670 */
[----:B------:R-:W-:-:S05]  /*2d60*/  @!P1 IADD3 R4, PT, PT, R21, RZ, RZ ;  /* 0x000000ff15049210 */ /* 0x000fca0007ffe0ff */
[----:B------:R-:W-:-:S04]  /*2d70*/  IMAD.MOV.U32 R21, RZ, RZ, R4 ;  /* 0x000000ffff157224 */ /* 0x000fc800078e0004 */
[----:B------:R-:W-:Y:S02]  /*2d80*/  @P3 VIADD R4, R21, 0x1 ;  /* 0x0000000115043836 */ /* 0x000fe40000000000 */
[----:B------:R-:W-:-:S04]  /*2d90*/  @!P2 IMAD.MOV R4, RZ, RZ, R21 ;  /* 0x000000ffff04a224 */ /* 0x000fc800078e0215 */
[----:B------:R-:W-:-:S07]  /*2da0*/  @P3 IMAD.MOV.U32 R21, RZ, RZ, R4 ;  /* 0x000000ffff153224 */ /* 0x000fce00078e0004 */
.L_x_34:
[----:B------:R-:W-:Y:S02]  /*2db0*/  IADD3 R13, PT, PT, R13, 0x1, RZ ;  /* 0x000000010d0d7810 */ /* 0x000fe40007ffe0ff */
[----:B------:R-:W-:Y:S02]  /*2dc0*/  VIMNMX R14, PT, PT, R21, R14, PT ;  /* 0x0000000e150e7248 */ /* 0x000fe40003fe0100 */
[----:B------:R-:W-:-:S13]  /*2dd0*/  ISETP.NE.AND P1, PT, R13, R20, PT ;  /* 0x000000140d00720c */ /* 0x000fda0003f25270 */
[----:B------:R-:W-:Y:S05]  /*2de0*/  @P1 BRA `(.L_x_37) ;  /* 0xfffffff000dc1947 */ /* 0x000fea000383ffff */
.L_x_30:
[----:B------:R-:W-:Y:S05]  /*2df0*/  BSYNC.RECONVERGENT B3 ;  /* 0x0000000000037941 */ /* 0x000fea0003800200 */
.L_x_29:
[----:B------:R-:W-:Y:S02]  /*2e00*/  IMAD.IADD R19, R19, 0x1, R14 ;  /* 0x0000000113137824 */ /* 0x000fe400078e020e */
[----:B------:R-:W-:Y:S01]  /*2e10*/  VIADD R20, R12, 0x4b0 ;  /* 0x000004b00c147836 */ /* 0x000fe20000000000 */
[----:B------:R-:W-:Y:S06]  /*2e20*/  @P0 BRA `(.L_x_38) ;  /* 0xfffffff000a00947 */ /* 0x000fec000383ffff */
[----:B------:R-:W-:Y:S05]  /*2e30*/  BSYNC.RECONVERGENT B2 ;  /* 0x0000000000027941 */ /* 0x000fea0003800200 */
.L_x_28:
[----:B------:R-:W-:Y:S01]  /*2e40*/  ISETP.GE.AND P0, PT, R19, R18, PT ;  /* 0x000000121300720c */ /* 0x000fe20003f06270 */
[----:B------:R-:W-:-:S12]  /*2e50*/  BSSY.RECONVERGENT B2, `(.L_x_39) ;  /* 0x000004e000027945 */ /* 0x000fd80003800200 */
[----:B------:R-:W-:Y:S05]  /*2e60*/  @P0 BRA `(.L_x_40) ;  /* 0x0000000400300947 */ /* 0x000fea0003800000 */
[----:B------:R-:W-:Y:S01]  /*2e70*/  UISETP.GE.U32.AND UP0, UPT, UR40, 0xf, UPT ;  /* 0x0000000f2800788c */ /* 0x000fe2000bf06070 */
[----:B------:R-:W-:-:S08]  /*2e80*/  IMAD.MOV.U32 R4, RZ, RZ, RZ ;  /* 0x000000ffff047224 */ /* 0x000fd000078e00ff */
[----:B------:R-:W-:Y:S05]  /*2e90*/  BRA.U !UP0, `(.L_x_41) ;  /* 0x0000000108407547 */ /* 0x000fea000b800000 */
[----:B------:R-:W-:Y:S01]  /*2ea0*/  BSSY.RECONVERGENT B3, `(.L_x_42) ;  /* 0x000000e000037945 */ /* 0x000fe20003800200 */
[----:B------:R-:W-:-:S07]  /*2eb0*/  IMAD.MOV.U32 R25, RZ, RZ, RZ ;  /* 0x000000ffff197224 */ /* 0x000fce00078e00ff */
.L_x_43:
[----:B0-----:R-:W-:-:S05]  /*2ec0*/  LEA R18, R25, UR39, 0x2 ;  /* 0x0000002719127c11 */ /* 0x001fca000f8e10ff */
[----:B------:R-:W2:Y:S04]  /*2ed0*/  LDL.128 R4, [R18] ;  /* 0x0000000012047983 */ /* 0x000ea80000100c00 */
[----:B------:R-:W3:Y:S04]  /*2ee0*/  LDL.128 R8, [R18+0x10] ;  /* 0x0000100012087983 */ /* 0x000ee80000100c00 */
[----:B------:R-:W4:Y:S04]  /*2ef0*/  LDL.128 R12, [R18+0x20] ;  /* 0x00002000120c7983 */ /* 0x000f280000100c00 */
[----:B------:R-:W5:Y:S01]  /*2f00*/  LDL.128 R20, [R18+0x30] ;  /* 0x0000300012147983 */ /* 0x000f620000100c00 */
[----:B------:R-:W-:-:S04]  /*2f10*/  IADD3 R25, PT, PT, R25, 0x10, RZ ;  /* 0x0000001019197810 */ /* 0x000fc80007ffe0ff */
[----:B------:R-:W-:Y:S01]  /*2f20*/  ISETP.NE.AND P0, PT, R25, R16, PT ;  /* 0x000000101900720c */ /* 0x000fe20003f05270 */
[----:B--2---:R0:W-:Y:S04]  /*2f30*/  STL.128 [R18+0xa0], R4 ;  /* 0x0000a00412007387 */ /* 0x0041e80000100c00 */
[----:B---3--:R0:W-:Y:S04]  /*2f40*/  STL.128 [R18+0xb0], R8 ;  /* 0x0000b00812007387 */ /* 0x0081e80000100c00 */
[----:B----4-:R0:W-:Y:S04]  /*2f50*/  STL.128 [R18+0xc0], R12 ;  /* 0x0000c00c12007387 */ /* 0x0101e80000100c00 */
[----:B-----5:R0:W-:Y:S01]  /*2f60*/  STL.128 [R18+0xd0], R20 ;  /* 0x0000d01412007387 */ /* 0x0201e20000100c00 */
[----:B------:R-:W-:Y:S05]  /*2f70*/  @P0 BRA `(.L_x_43) ;  /* 0xfffffffc00d00947 */ /* 0x000fea000383ffff */
[----:B------:R-:W-:Y:S05]  /*2f80*/  BSYNC.RECONVERGENT B3 ;  /* 0x0000000000037941 */ /* 0x000fea0003800200 */
.L_x_42:
[----:B0-----:R-:W-:-:S07]  /*2f90*/  IMAD.MOV.U32 R4, RZ, RZ, R16 ;  /* 0x000000ffff047224 */ /* 0x001fce00078e0010 */
.L_x_41:
        /* <DEDUP_REMOVED lines=8> */
[----:B------:R-:W2:Y:S04]  /*3020*/  LDL R6, [R5] ;  /* 0x0000000005067983 */ /* 0x000ea80000100800 */
        /* <DEDUP_REMOVED lines=8> */
[----:B--2---:R0:W-:Y:S04]  /*30b0*/  STL [R5+0xa0], R6 ;  /* 0x0000a00605007387 */ /* 0x0041e80000100800 */
[----:B---3--:R0:W-:Y:S04]  /*30c0*/  STL [R5+0xa4], R8 ;  /* 0x0000a40805007387 */ /* 0x0081e80000100800 */
[----:B----4-:R0:W-:Y:S04]  /*30d0*/  STL [R5+0xa8], R10 ;  /* 0x0000a80a05007387 */ /* 0x0101e80000100800 */
[----:B-----5:R0:W-:Y:S04]  /*30e0*/  STL [R5+0xac], R12 ;  /* 0x0000ac0c05007387 */ /* 0x0201e80000100800 */
[----:B------:R0:W-:Y:S04]  /*30f0*/  STL [R5+0xb0], R14 ;  /* 0x0000b00e05007387 */ /* 0x0001e80000100800 */
[----:B------:R0:W-:Y:S04]  /*3100*/  STL [R5+0xb4], R18 ;  /* 0x0000b41205007387 */ /* 0x0001e80000100800 */
[----:B------:R0:W-:Y:S04]  /*3110*/  STL [R5+0xb8], R20 ;  /* 0x0000b81405007387 */ /* 0x0001e80000100800 */
[----:B------:R0:W-:Y:S02]  /*3120*/  STL [R5+0xbc], R22 ;  /* 0x0000bc1605007387 */ /* 0x0001e40000100800 */
.L_x_44:
[----:B0-----:R-:W-:Y:S01]  /*3130*/  IMAD.MOV.U32 R18, RZ, RZ, R19 ;  /* 0x000000ffff127224 */ /* 0x001fe200078e0013 */
[----:B------:R-:W-:Y:S06]  /*3140*/  BRA.U !UP1, `(.L_x_40) ;  /* 0x0000000109787547 */ /* 0x000fec000b800000 */
        /* <DEDUP_REMOVED lines=8> */
[----:B------:R-:W5:Y:S01]  /*31d0*/  LDL R8, [R9+0xc] ;  /* 0x00000c0009087983 */ /* 0x000f620000100800 */
[----:B------:R-:W-:-:S03]  /*31e0*/  IADD3 R4, PT, PT, R4, 0x4, RZ ;  /* 0x0000000404047810 */ /* 0x000fc60007ffe0ff */
[----:B--2---:R0:W-:Y:S04]  /*31f0*/  STL [R9+0xa0], R5 ;  /* 0x0000a00509007387 */ /* 0x0041e80000100800 */
[----:B---3--:R0:W-:Y:S04]  /*3200*/  STL [R9+0xa4], R6 ;  /* 0x0000a40609007387 */ /* 0x0081e80000100800 */
[----:B----4-:R0:W-:Y:S04]  /*3210*/  STL [R9+0xa8], R7 ;  /* 0x0000a80709007387 */ /* 0x0101e80000100800 */
[----:B-----5:R0:W-:Y:S02]  /*3220*/  STL [R9+0xac], R8 ;  /* 0x0000ac0809007387 */ /* 0x0201e40000100800 */
.L_x_45:
[----:B------:R-:W-:Y:S01]  /*3230*/  IMAD.MOV.U32 R18, RZ, RZ, R19 ;  /* 0x000000ffff127224 */ /* 0x000fe200078e0013 */
[----:B------:R-:W-:Y:S06]  /*3240*/  BRA.U !UP1, `(.L_x_40) ;  /* 0x0000000109387547 */ /* 0x000fec000b800000 */
[----:B------:R-:W-:-:S05]  /*3250*/  LEA R4, R4, UR39, 0x2 ;  /* 0x0000002704047c11 */ /* 0x000fca000f8e10ff */
[----:B0-----:R-:W2:Y:S01]  /*3260*/  LDL R5, [R4] ;  /* 0x0000000004057983 */ /* 0x001ea20000100800 */
[----:B------:R-:W-:Y:S01]  /*3270*/  UISETP.NE.AND UP0, UPT, UR38, 0x1, UPT ;  /* 0x000000012600788c */ /* 0x000fe2000bf05270 */
[----:B------:R-:W-:Y:S02]  /*3280*/  IMAD.MOV.U32 R18, RZ, RZ, R19 ;  /* 0x000000ffff127224 */ /* 0x000fe400078e0013 */
[----:B--2---:R1:W-:Y:S06]  /*3290*/  STL [R4+0xa0], R5 ;  /* 0x0000a00504007387 */ /* 0x0043ec0000100800 */
[----:B------:R-:W-:Y:S05]  /*32a0*/  BRA.U !UP0, `(.L_x_40) ;  /* 0x0000000108207547 */ /* 0x000fea000b800000 */
[----:B-1----:R-:W2:Y:S01]  /*32b0*/  LDL R5, [R4+0x4] ;  /* 0x0000040004057983 */ /* 0x002ea20000100800 */
[----:B------:R-:W-:Y:S01]  /*32c0*/  UISETP.NE.AND UP0, UPT, UR38, 0x2, UPT ;  /* 0x000000022600788c */ /* 0x000fe2000bf05270 */
[----:B------:R-:W-:Y:S02]  /*32d0*/  IMAD.MOV.U32 R18, RZ, RZ, R19 ;  /* 0x000000ffff127224 */ /* 0x000fe400078e0013 */
[----:B--2---:R2:W-:Y:S06]  /*32e0*/  STL [R4+0xa4], R5 ;  /* 0x0000a40504007387 */ /* 0x0045ec0000100800 */
[----:B------:R-:W-:Y:S05]  /*32f0*/  BRA.U !UP0, `(.L_x_40) ;  /* 0x00000001080c7547 */ /* 0x000fea000b800000 */
[----:B--2---:R-:W2:Y:S01]  /*3300*/  LDL R5, [R4+0x8] ;  /* 0x0000080004057983 */ /* 0x004ea20000100800 */
[----:B------:R-:W-:-:S03]  /*3310*/  IMAD.MOV.U32 R18, RZ, RZ, R19 ;  /* 0x000000ffff127224 */ /* 0x000fc600078e0013 */
[----:B--2---:R3:W-:Y:S04]  /*3320*/  STL [R4+0xa8], R5 ;  /* 0x0000a80504007387 */ /* 0x0047e80000100800 */
.L_x_40:
[----:B------:R-:W-:Y:S05]  /*3330*/  BSYNC.RECONVERGENT B2 ;  /* 0x0000000000027941 */ /* 0x000fea0003800200 */
.L_x_39:
[----:B0123--:R-:W-:-:S05]  /*3340*/  LEA R5, R3, UR39, 0x2 ;  /* 0x0000002703057c11 */ /* 0x00ffca000f8e10ff */
[----:B------:R0:W-:Y:S02]  /*3350*/  STL [R5], R0 ;  /* 0x0000000005007387 */ /* 0x0001e40000100800 */
.L_x_27:
[----:B------:R-:W-:Y:S05]  /*3360*/  BSYNC.RECONVERGENT B1 ;  /* 0x0000000000017941 */ /* 0x000fea0003800200 */
.L_x_26:
[----:B------:R-:W-:Y:S01]  /*3370*/  ISETP.NE.AND P0, PT, R0, 0x1, PT ;  /* 0x000000010000780c */ /* 0x000fe20003f05270 */
[----:B------:R-:W-:-:S12]  /*3380*/  BSSY.RECONVERGENT B1, `(.L_x_46) ;  /* 0x0000135000017945 */ /* 0x000fd80003800200 */
[----:B------:R-:W-:Y:S05]  /*3390*/  @!P0 BRA `(.L_x_47) ;  /* 0x0000001000cc8947 */ /* 0x000fea0003800000 */
[----:B------:R-:W-:Y:S01]  /*33a0*/  MOV R4, 0x1 ;  /* 0x0000000100047802 */ /* 0x000fe20000000f00 */
[----:B------:R-:W1:Y:S01]  /*33b0*/  LDCU UR4, c[0x0][0x388] ;  /* 0x00007100ff0477ac */ /* 0x000e620008000800 */
[----:B------:R-:W-:Y:S01]  /*33c0*/  BSSY.RECONVERGENT B2, `(.L_x_48) ;  /* 0x00000de000027945 */ /* 0x000fe20003800200 */
[----:B------:R-:W-:Y:S02]  /*33d0*/  IMAD.MOV.U32 R15, RZ, RZ, RZ ;  /* 0x000000ffff0f7224 */ /* 0x000fe400078e00ff */
[----:B------:R2:W-:Y:S01]  /*33e0*/  STL [R5], R4 ;  /* 0x0000000405007387 */ /* 0x0005e20000100800 */
[----:B------:R-:W-:Y:S01]  /*33f0*/  IMAD.MOV.U32 R19, RZ, RZ, RZ ;  /* 0x000000ffff137224 */ /* 0x000fe200078e00ff */
[----:B-1----:R-:W-:-:S06]  /*3400*/  UIADD3 UR4, UPT, UPT, -UR4, 0x258, URZ ;  /* 0x0000025804047890 */ /* 0x002fcc000fffe1ff */
[----:B--2---:R-:W-:-:S07]  /*3410*/  IMAD.U32 R20, RZ, RZ, UR4 ;  /* 0x00000004ff147e24 */ /* 0x004fce000f8e00ff */
.L_x_58:
[----:B------:R-:W1:Y:S01]  /*3420*/  LDCU UR4, c[0x0][0x388] ;  /* 0x00007100ff0477ac */ /* 0x000e620008000800 */
[C---:B------:R-:W-:Y:S01]  /*3430*/  IMAD R13, R15.reuse, 0x258, RZ ;  /* 0x000002580f0d7824 */ /* 0x040fe200078e02ff */
[----:B------:R-:W-:Y:S01]  /*3440*/  IADD3 R15, PT, PT, R15, 0x1, RZ ;  /* 0x000000010f0f7810 */ /* 0x000fe20007ffe0ff */
[----:B------:R-:W-:Y:S01]  /*3450*/  BSSY.RECONVERGENT B3, `(.L_x_49) ;  /* 0x00000d1000037945 */ /* 0x000fe20003800200 */
[----:B------:R-:W-:Y:S02]  /*3460*/  IMAD.MOV.U32 R14, RZ, RZ, 0x3e7 ;  /* 0x000003e7ff0e7424 */ /* 0x000fe400078e00ff */
[----:B------:R-:W-:Y:S01]  /*3470*/  ISETP.NE.AND P0, PT, R15, 0x14, PT ;  /* 0x000000140f00780c */ /* 0x000fe20003f05270 */
[----:B-1----:R-:W-:-:S04]  /*3480*/  VIADD R12, R13, -UR4 ;  /* 0x800000040d0c7c36 */ /* 0x002fc80008000000 */
[----:B------:R-:W-:-:S05]  /*3490*/  VIADD R4, R12, 0x258 ;  /* 0x000002580c047836 */ /* 0x000fca0000000000 */
[----:B------:R-:W-:-:S13]  /*34a0*/  ISETP.GE.AND P1, PT, R13, R4, PT ;  /* 0x000000040d00720c */ /* 0x000fda0003f26270 */
[----:B------:R-:W-:Y:S05]  /*34b0*/  @P1 BRA `(.L_x_50) ;  /* 0x0000000c00281947 */ /* 0x000fea0003800000 */
[----:B------:R-:W-:-:S07]  /*34c0*/  IMAD.MOV.U32 R14, RZ, RZ, 0x3e7 ;  /* 0x000003e7ff0e7424 */ /* 0x000fce00078e00ff */
.L_x_57:
[----:B------:R-:W-:Y:S01]  /*34d0*/  UISETP.GE.U32.AND UP0, UPT, UR40, 0xf, UPT ;  /* 0x0000000f2800788c */ /* 0x000fe2000bf06070 */
[----:B------:R-:W-:Y:S02]  /*34e0*/  HFMA2 R21, -RZ, RZ, 0, 0 ;  /* 0x00000000ff157431 */ /* 0x000fe400000001ff */
[----:B------:R-:W-:-:S06]  /*34f0*/  IMAD.MOV.U32 R22, RZ, RZ, RZ ;  /* 0x000000ffff167224 */ /* 0x000fcc00078e00ff */
[----:B------:R-:W-:Y:S05]  /*3500*/  BRA.U !UP0, `(.L_x_51) ;  /* 0x0000000508407547 */ /* 0x000fea000b800000 */
[----:B------:R-:W-:Y:S01]  /*3510*/  BSSY.RECONVERGENT B4, `(.L_x_52) ;  /* 0x000004e000047945 */ /* 0x000fe20003800200 */
[----:B------:R-:W-:Y:S02]  /*3520*/  IMAD.MOV.U32 R22, RZ, RZ, RZ ;  /* 0x000000ffff167224 */ /* 0x000fe400078e00ff */
[----:B------:R-:W-:-:S07]  /*3530*/  IMAD.MOV.U32 R21, RZ, RZ, RZ ;  /* 0x000000ffff157224 */ /* 0x000fce00078e00ff */
.L_x_53:
[----:B------:R-:W1:Y:S01]  /*3540*/  LDC.64 R24, c[0x0][0x380] ;  /* 0x0000e000ff187b82 */ /* 0x000e620000000a00 */
[C---:B0-----:R-:W-:Y:S01]  /*3550*/  IMAD.IADD R5, R22.reuse, 0x1, R13 ;  /* 0x0000000116057824 */ /* 0x041fe200078e020d */
[----:B------:R-:W-:-:S05]  /*3560*/  LEA R23, R22, UR39, 0x2 ;  /* 0x0000002716177c11 */ /* 0x000fca000f8e10ff */
[----:B------:R-:W2:Y:S01]  /*3570*/  LDL.128 R8, [R23] ;  /* 0x0000000017087983 */ /* 0x000ea20000100c00 */
[----:B-1----:R-:W-:-:S05]  /*3580*/  IMAD.WIDE.U32 R24, R5, 0x4, R24 ;  /* 0x0000000405187825 */ /* 0x002fca00078e0018 */
[----:B------:R-:W2:Y:S04]  /*3590*/  LDG.E R5, desc[UR36][R24.64] ;  /* 0x0000002418057981 */ /* 0x000ea8000c1e1900 */
[----:B------:R-:W3:Y:S04]  /*35a0*/  LDG.E R4, desc[UR36][R24.64+0x4] ;  /* 0x0000042418047981 */ /* 0x000ee8000c1e1900 */
[----:B------:R-:W4:Y:S04]  /*35b0*/  LDG.E R7, desc[UR36][R24.64+0x8] ;  /* 0x0000082418077981 */ /* 0x000f28000c1e1900 */
[----:B------:R-:W5:Y:S01]  /*35c0*/  LDG.E R27, desc[UR36][R24.64+0x18] ;  /* 0x00001824181b7981 */ /* 0x000f62000c1e1900 */
[----:B------:R-:W-:-:S03]  /*35d0*/  VIADD R26, R21, 0x1 ;  /* 0x00000001151a7836 */ /* 0x000fc60000000000 */
        /* <DEDUP_REMOVED lines=8> */
[----:B------:R-:W-:-:S05]  /*3660*/  @!P1 IADD3 R26, PT, PT, R21, RZ, RZ ;  /* 0x000000ff151a9210 */ /* 0x000fca0007ffe0ff */
        /* <DEDUP_REMOVED lines=10> */
[----:B------:R-:W-:Y:S02]  /*3710*/  VIADD R27, R21, 0x1 ;  /* 0x00000001151b7836 */ /* 0x000fe40000000000 */
[----:B------:R-:W-:-:S02]  /*3720*/  @!P3 IMAD.MOV R27, RZ, RZ, R21 ;  /* 0x000000ffff1bb224 */ /* 0x000fc400078e0215 */
[----:B------:R-:W5:Y:S03]  /*3730*/  LDG.E R21, desc[UR36][R24.64+0x28] ;  /* 0x0000282418157981 */ /* 0x000f66000c1e1900 */
[----:B------:R-:W-:Y:S01]  /*3740*/  IADD3 R26, PT, PT, R27, 0x1, RZ ;  /* 0x000000011b1a7810 */ /* 0x000fe20007ffe0ff */
[----:B------:R-:W-:Y:S01]  /*3750*/  @!P6 IMAD.MOV R26, RZ, RZ, R27 ;  /* 0x000000ffff1ae224 */ /* 0x000fe200078e021b */
[----:B--2---:R-:W-:Y:S02]  /*3760*/  ISETP.NE.AND P3, PT, R7, R4, PT ;  /* 0x000000040700720c */ /* 0x004fe40003f65270 */
[----:B---3--:R-:W-:Y:S02]  /*3770*/  ISETP.NE.AND P2, PT, R8, R5, PT ;  /* 0x000000050800720c */ /* 0x008fe40003f45270 */
[----:B----4-:R-:W-:Y:S02]  /*3780*/  ISETP.NE.AND P6, PT, R9, R6, PT ;  /* 0x000000060900720c */ /* 0x010fe40003fc5270 */
[----:B------:R0:W2:Y:S04]  /*3790*/  LDL.128 R4, [R23+0x30] ;  /* 0x0000300017047983 */ /* 0x0000a80000100c00 */
[----:B------:R-:W2:Y:S01]  /*37a0*/  LDG.E R9, desc[UR36][R24.64+0x30] ;  /* 0x0000302418097981 */ /* 0x000ea2000c1e1900 */
[----:B------:R-:W-:-:S02]  /*37b0*/  VIADD R8, R26, 0x1 ;  /* 0x000000011a087836 */ /* 0x000fc40000000000 */
[----:B------:R-:W-:Y:S02]  /*37c0*/  @!P5 IMAD.MOV R8, RZ, RZ, R26 ;  /* 0x000000ffff08d224 */ /* 0x000fe400078e021a */
[----:B------:R-:W3:Y:S01]  /*37d0*/  LDG.E R26, desc[UR36][R24.64+0x34] ;  /* 0x00003424181a7981 */ /* 0x000ee2000c1e1900 */
[----:B-----5:R-:W-:-:S03]  /*37e0*/  ISETP.NE.AND P5, PT, R10, R21, PT ;  /* 0x000000150a00720c */ /* 0x020fc60003fa5270 */
[----:B------:R-:W4:Y:S04]  /*37f0*/  LDG.E R21, desc[UR36][R24.64+0x38] ;  /* 0x0000382418157981 */ /* 0x000f28000c1e1900 */
[----:B------:R-:W5:Y:S01]  /*3800*/  LDG.E R10, desc[UR36][R24.64+0x3c] ;  /* 0x00003c24180a7981 */ /* 0x000f62000c1e1900 */
[C---:B------:R-:W-:Y:S01]  /*3810*/  VIADD R27, R8.reuse, 0x1 ;  /* 0x00000001081b7836 */ /* 0x040fe20000000000 */
[----:B------:R-:W-:-:S05]  /*3820*/  @!P1 IADD3 R27, PT, PT, R8, RZ, RZ ;  /* 0x000000ff081b9210 */ /* 0x000fca0007ffe0ff */
[----:B------:R-:W-:Y:S02]  /*3830*/  VIADD R8, R27, 0x1 ;  /* 0x000000011b087836 */ /* 0x000fe40000000000 */
[----:B------:R-:W-:-:S04]  /*3840*/  @!P4 IMAD.MOV R8, RZ, RZ, R27 ;  /* 0x000000ffff08c224 */ /* 0x000fc800078e021b */
[----:B0-----:R-:W-:Y:S02]  /*3850*/  VIADD R23, R8, 0x1 ;  /* 0x0000000108177836 */ /* 0x001fe40000000000 */
[----:B------:R-:W-:Y:S01]  /*3860*/  @!P3 IMAD.MOV R23, RZ, RZ, R8 ;  /* 0x000000ffff17b224 */ /* 0x000fe200078e0208 */
[----:B------:R-:W-:-:S04]  /*3870*/  ISETP.NE.AND P1, PT, R11, R28, PT ;  /* 0x0000001c0b00720c */ /* 0x000fc80003f25270 */
[----:B------:R-:W-:Y:S01]  /*3880*/  IADD3 R8, PT, PT, R23, 0x1, RZ ;  /* 0x0000000117087810 */ /* 0x000fe20007ffe0ff */
[----:B------:R-:W-:-:S04]  /*3890*/  @!P2 IMAD.MOV R8, RZ, RZ, R23 ;  /* 0x000000ffff08a224 */ /* 0x000fc800078e0217 */
[----:B------:R-:W-:Y:S02]  /*38a0*/  VIADD R23, R8, 0x1 ;  /* 0x0000000108177836 */ /* 0x000fe40000000000 */
[----:B------:R-:W-:-:S04]  /*38b0*/  @!P6 IMAD.MOV R23, RZ, RZ, R8 ;  /* 0x000000ffff17e224 */ /* 0x000fc800078e0208 */
[C---:B------:R-:W-:Y:S01]  /*38c0*/  VIADD R8, R23.reuse, 0x1 ;  /* 0x0000000117087836 */ /* 0x040fe20000000000 */
[----:B------:R-:W-:Y:S01]  /*38d0*/  @!P5 IADD3 R8, PT, PT, R23, RZ, RZ ;  /* 0x000000ff1708d210 */ /* 0x000fe20007ffe0ff */
[----:B------:R-:W-:Y:S01]  /*38e0*/  VIADD R22, R22, 0x10 ;  /* 0x0000001016167836 */ /* 0x000fe20000000000 */
[----:B--2---:R-:W-:-:S03]  /*38f0*/  ISETP.NE.AND P2, PT, R4, R9, PT ;  /* 0x000000090400720c */ /* 0x004fc60003f45270 */
[----:B------:R-:W-:Y:S02]  /*3900*/  VIADD R4, R8, 0x1 ;  /* 0x0000000108047836 */ /* 0x000fe40000000000 */
[----:B------:R-:W-:Y:S01]  /*3910*/  @!P1 IMAD.MOV R4, RZ, RZ, R8 ;  /* 0x000000ffff049224 */ /* 0x000fe200078e0208 */
[----:B---3--:R-:W-:-:S03]  /*3920*/  ISETP.NE.AND P1, PT, R5, R26, PT ;  /* 0x0000001a0500720c */ /* 0x008fc60003f25270 */
[----:B------:R-:W-:-:S04]  /*3930*/  VIADD R5, R4, 0x1 ;  /* 0x0000000104057836 */ /* 0x000fc80000000000 */
[----:B------:R-:W-:Y:S01]  /*3940*/  @!P2 IMAD.MOV R5, RZ, RZ, R4 ;  /* 0x000000ffff05a224 */ /* 0x000fe200078e0204 */
[----:B----4-:R-:W-:-:S04]  /*3950*/  ISETP.NE.AND P2, PT, R6, R21, PT ;  /* 0x000000150600720c */ /* 0x010fc80003f45270 */
[----:B------:R-:W-:Y:S01]  /*3960*/  IADD3 R4, PT, PT, R5, 0x1, RZ ;  /* 0x0000000105047810 */ /* 0x000fe20007ffe0ff */
[----:B------:R-:W-:-:S04]  /*3970*/  @!P1 IMAD.MOV R4, RZ, RZ, R5 ;  /* 0x000000ffff049224 */ /* 0x000fc800078e0205 */
[----:B------:R-:W-:Y:S01]  /*3980*/  VIADD R5, R4, 0x1 ;  /* 0x0000000104057836 */ /* 0x000fe20000000000 */
[----:B-----5:R-:W-:-:S03]  /*3990*/  ISETP.NE.AND P1, PT, R7, R10, PT ;  /* 0x0000000a0700720c */ /* 0x020fc60003f25270 */
[----:B------:R-:W-:Y:S01]  /*39a0*/  @!P2 IMAD.MOV R5, RZ, RZ, R4 ;  /* 0x000000ffff05a224 */ /* 0x000fe200078e0204 */
[----:B------:R-:W-:-:S04]  /*39b0*/  ISETP.NE.AND P2, PT, R22, R16, PT ;  /* 0x000000101600720c */ /* 0x000fc80003f45270 */
[----:B------:R-:W-:-:S05]  /*39c0*/  IADD3 R21, PT, PT, R5, 0x1, RZ ;  /* 0x0000000105157810 */ /* 0x000fca0007ffe0ff */
[----:B------:R-:W-:-:S04]  /*39d0*/  @!P1 IMAD.MOV R21, RZ, RZ, R5 ;  /* 0x000000ffff159224 */ /* 0x000fc800078e0205 */
[----:B------:R-:W-:Y:S05]  /*39e0*/  @P2 BRA `(.L_x_53) ;  /* 0xfffffff800d42947 */ /* 0x000fea000383ffff */
[----:B------:R-:W-:Y:S05]  /*39f0*/  BSYNC.RECONVERGENT B4 ;  /* 0x0000000000047941 */ /* 0x000fea0003800200 */
.L_x_52:
[----:B------:R-:W-:-:S07]  /*3a00*/  IMAD.MOV.U32 R22, RZ, RZ, R16 ;  /* 0x000000ffff167224 */ /* 0x000fce00078e0010 */
.L_x_51:
[----:B------:R-:W-:-:S09]  /*3a10*/  UISETP.NE.AND UP0, UPT, UR41, URZ, UPT ;  /* 0x000000ff2900728c */ /* 0x000fd2000bf05270 */
[----:B------:R-:W-:Y:S05]  /*3a20*/  BRA.U !UP0, `(.L_x_54) ;  /* 0x0000000508bc7547 */ /* 0x000fea000b800000 */
[----:B------:R-:W-:Y:S02]  /*3a30*/  UIADD3 UR4, UPT, UPT, UR41, -0x1, URZ ;  /* 0xffffffff29047890 */ /* 0x000fe4000fffe0ff */
[----:B------:R-:W-:Y:S02]  /*3a40*/  UISETP.NE.AND UP1, UPT, UR42, URZ, UPT ;  /* 0x000000ff2a00728c */ /* 0x000fe4000bf25270 */
[----:B------:R-:W-:-:S09]  /*3a50*/  UISETP.GE.U32.AND UP0, UPT, UR4, 0x7, UPT ;  /* 0x000000070400788c */ /* 0x000fd2000bf06070 */
[----:B------:R-:W-:Y:S05]  /*3a60*/  BRA.U !UP0, `(.L_x_55) ;  /* 0x0000000108b07547 */ /* 0x000fea000b800000 */
[----:B------:R-:W1:Y:S01]  /*3a70*/  LDCU.64 UR4, c[0x0][0x380] ;  /* 0x00007000ff0477ac */ /* 0x000e620008000a00 */
[----:B------:R-:W2:Y:S01]  /*3a80*/  LDC.64 R26, c[0x0][0x380] ;  /* 0x0000e000ff1a7b82 */ /* 0x000ea20000000a00 */
[C---:B------:R-:W-:Y:S01]  /*3a90*/  IADD3 R4, P1, PT, R22.reuse, R13, RZ ;  /* 0x0000000d16047210 */ /* 0x040fe20007f3e0ff */
[C---:B0-----:R-:W-:Y:S01]  /*3aa0*/  IMAD.IADD R5, R22.reuse, 0x1, R13 ;  /* 0x0000000116057824 */ /* 0x041fe200078e020d */
[----:B------:R-:W-:-:S03]  /*3ab0*/  LEA R29, R22, UR39, 0x2 ;  /* 0x00000027161d7c11 */ /* 0x000fc6000f8e10ff */
[----:B------:R-:W-:Y:S01]  /*3ac0*/  IMAD.X R7, RZ, RZ, RZ, P1 ;  /* 0x000000ffff077224 */ /* 0x000fe200008e06ff */
[----:B-1----:R-:W-:-:S04]  /*3ad0*/  LEA R24, P1, R4, UR4, 0x2 ;  /* 0x0000000404187c11 */ /* 0x002fc8000f8210ff */
[----:B------:R-:W-:Y:S01]  /*3ae0*/  LEA.HI.X R25, R4, UR5, R7, 0x2, P1 ;  /* 0x0000000504197c11 */ /* 0x000fe200088f1407 */
[----:B--2---:R-:W-:Y:S02]  /*3af0*/  IMAD.WIDE.U32 R26, R5, 0x4, R26 ;  /* 0x00000004051a7825 */ /* 0x004fe400078e001a */
        /* <DEDUP_REMOVED lines=13> */
[----:B------:R-:W-:Y:S01]  /*3bd0*/  IADD3 R26, PT, PT, R21, 0x1, RZ ;  /* 0x00000001151a7810 */ /* 0x000fe20007ffe0ff */
[----:B------:R-:W-:Y:S01]  /*3be0*/  @!P1 IMAD.MOV R26, RZ, RZ, R21 ;  /* 0x000000ffff1a9224 */ /* 0x000fe200078e0215 */
[----:B-----5:R-:W-:-:S03]  /*3bf0*/  ISETP.NE.AND P1, PT, R7, R28, PT ;  /* 0x0000001c0700720c */ /* 0x020fc60003f25270 */
[----:B------:R-:W-:Y:S02]  /*3c00*/  VIADD R21, R26, 0x1 ;  /* 0x000000011a157836 */ /* 0x000fe40000000000 */
[----:B------:R-:W-:-:S04]  /*3c10*/  @!P2 IMAD.MOV R21, RZ, RZ, R26 ;  /* 0x000000ffff15a224 */ /* 0x000fc800078e021a */
[C---:B------:R-:W-:Y:S01]  /*3c20*/  VIADD R7, R21.reuse, 0x1 ;  /* 0x0000000115077836 */ /* 0x040fe20000000000 */
[----:B------:R-:W-:Y:S02]  /*3c30*/  @!P3 IADD3 R7, PT, PT, R21, RZ, RZ ;  /* 0x000000ff1507b210 */ /* 0x000fe40007ffe0ff */
[----:B------:R-:W-:Y:S02]  /*3c40*/  IADD3 R22, PT, PT, R22, 0x8, RZ ;  /* 0x0000000816167810 */ /* 0x000fe40007ffe0ff */
[----:B--2---:R-:W-:Y:S01]  /*3c50*/  ISETP.NE.AND P2, PT, R8, R5, PT ;  /* 0x000000050800720c */ /* 0x004fe20003f45270 */
[----:B------:R-:W-:Y:S02]  /*3c60*/  VIADD R5, R7, 0x1 ;  /* 0x0000000107057836 */ /* 0x000fe40000000000 */
[----:B------:R-:W-:Y:S01]  /*3c70*/  @!P1 IMAD.MOV R5, RZ, RZ, R7 ;  /* 0x000000ffff059224 */ /* 0x000fe200078e0207 */
[----:B---3--:R-:W-:-:S03]  /*3c80*/  ISETP.NE.AND P1, PT, R9, R4, PT ;  /* 0x000000040900720c */ /* 0x008fc60003f25270 */
[----:B------:R-:W-:-:S06]  /*3c90*/  VIADD R4, R5, 0x1 ;  /* 0x0000000105047836 */ /* 0x000fcc0000000000 */
[----:B------:R-:W-:Y:S01]  /*3ca0*/  @!P2 IMAD.MOV R4, RZ, RZ, R5 ;  /* 0x000000ffff04a224 */ /* 0x000fe200078e0205 */
[----:B----4-:R-:W-:-:S04]  /*3cb0*/  ISETP.NE.AND P2, PT, R10, R23, PT ;  /* 0x000000170a00720c */ /* 0x010fc80003f45270 */
[----:B------:R-:W-:Y:S01]  /*3cc0*/  IADD3 R5, PT, PT, R4, 0x1, RZ ;  /* 0x0000000104057810 */ /* 0x000fe20007ffe0ff */
[----:B------:R-:W-:Y:S01]  /*3cd0*/  @!P1 IMAD.MOV R5, RZ, RZ, R4 ;  /* 0x000000ffff059224 */ /* 0x000fe200078e0204 */
[----:B------:R-:W-:-:S03]  /*3ce0*/  ISETP.NE.AND P1, PT, R11, R6, PT ;  /* 0x000000060b00720c */ /* 0x000fc60003f25270 */
[----:B------:R-:W-:-:S04]  /*3cf0*/  VIADD R4, R5, 0x1 ;  /* 0x0000000105047836 */ /* 0x000fc80000000000 */
[----:B------:R-:W-:-:S04]  /*3d00*/  @!P2 IMAD.MOV R4, RZ, RZ, R5 ;  /* 0x000000ffff04a224 */ /* 0x000fc800078e0205 */
[----:B------:R-:W-:Y:S02]  /*3d10*/  VIADD R21, R4, 0x1 ;  /* 0x0000000104157836 */ /* 0x000fe40000000000 */
[----:B------:R-:W-:-:S07]  /*3d20*/  @!P1 IMAD.MOV R21, RZ, RZ, R4 ;  /* 0x000000ffff159224 */ /* 0x000fce00078e0204 */
.L_x_55:
[----:B------:R-:W-:Y:S05]  /*3d30*/  BRA.U !UP1, `(.L_x_54) ;  /* 0x0000000109f87547 */ /* 0x000fea000b800000 */
[----:B------:R-:W-:Y:S02]  /*3d40*/  UIADD3 UR4, UPT, UPT, UR42, -0x1, URZ ;  /* 0xffffffff2a047890 */ /* 0x000fe4000fffe0ff */
[----:B------:R-:W-:Y:S02]  /*3d50*/  UISETP.NE.AND UP1, UPT, UR38, URZ, UPT ;  /* 0x000000ff2600728c */ /* 0x000fe4000bf25270 */
[----:B------:R-:W-:-:S09]  /*3d60*/  UISETP.GE.U32.AND UP0, UPT, UR4, 0x3, UPT ;  /* 0x000000030400788c */ /* 0x000fd2000bf06070 */
[----:B------:R-:W-:Y:S05]  /*3d70*/  BRA.U !UP0, `(.L_x_56) ;  /* 0x00000001086c7547 */ /* 0x000fea000b800000 */
[----:B------:R-:W1:Y:S01]  /*3d80*/  LDC.64 R10, c[0x0][0x380] ;  /* 0x0000e000ff0a7b82 */ /* 0x000e620000000a00 */
[----:B------:R-:W2:Y:S01]  /*3d90*/  LDCU.64 UR4, c[0x0][0x380] ;  /* 0x00007000ff0477ac */ /* 0x000ea20008000a00 */
[C---:B0-----:R-:W-:Y:S01]  /*3da0*/  IMAD.IADD R5, R22.reuse, 0x1, R13 ;  /* 0x0000000116057824 */ /* 0x041fe200078e020d */
[C---:B------:R-:W-:Y:S02]  /*3db0*/  IADD3 R9, P1, PT, R22.reuse, R13, RZ ;  /* 0x0000000d16097210 */ /* 0x040fe40007f3e0ff */
[----:B------:R-:W-:-:S03]  /*3dc0*/  LEA R6, R22, UR39, 0x2 ;  /* 0x0000002716067c11 */ /* 0x000fc6000f8e10ff */
[----:B------:R-:W-:Y:S01]  /*3dd0*/  IMAD.X R24, RZ, RZ, RZ, P1 ;  /* 0x000000ffff187224 */ /* 0x000fe200008e06ff */
[----:B--2---:R-:W-:Y:S01]  /*3de0*/  LEA R8, P1, R9, UR4, 0x2 ;  /* 0x0000000409087c11 */ /* 0x004fe2000f8210ff */
[----:B-1----:R-:W-:-:S03]  /*3df0*/  IMAD.WIDE.U32 R10, R5, 0x4, R10 ;  /* 0x00000004050a7825 */ /* 0x002fc600078e000a */
        /* <DEDUP_REMOVED lines=8> */
[----:B---3--:R-:W-:Y:S01]  /*3e80*/  ISETP.NE.AND P2, PT, R5, R24, PT ;  /* 0x000000180500720c */ /* 0x008fe20003f45270 */
[----:B------:R-:W-:-:S10]  /*3e90*/  VIADD R4, R21, 0x1 ;  /* 0x0000000115047836 */ /* 0x000fd40000000000 */
[----:B------:R-:W-:Y:S02]  /*3ea0*/  @!P1 IADD3 R4, PT, PT, R21, RZ, RZ ;  /* 0x000000ff15049210 */ /* 0x000fe40007ffe0ff */
[----:B----4-:R-:W-:-:S03]  /*3eb0*/  ISETP.NE.AND P1, PT, R6, R23, PT ;  /* 0x000000170600720c */ /* 0x010fc60003f25270 */
[----:B------:R-:W-:Y:S02]  /*3ec0*/  VIADD R5, R4, 0x1 ;  /* 0x0000000104057836 */ /* 0x000fe40000000000 */
[----:B------:R-:W-:Y:S01]  /*3ed0*/  @!P2 IMAD.MOV R5, RZ, RZ, R4 ;  /* 0x000000ffff05a224 */ /* 0x000fe200078e0204 */
[----:B-----5:R-:W-:-:S03]  /*3ee0*/  ISETP.NE.AND P2, PT, R7, R26, PT ;  /* 0x0000001a0700720c */ /* 0x020fc60003f45270 */
[----:B------:R-:W-:-:S04]  /*3ef0*/  VIADD R4, R5, 0x1 ;  /* 0x0000000105047836 */ /* 0x000fc80000000000 */
[----:B------:R-:W-:-:S05]  /*3f00*/  @!P1 IMAD.MOV R4, RZ, RZ, R5 ;  /* 0x000000ffff049224 */ /* 0x000fca00078e0205 */
[----:B------:R-:W-:Y:S01]  /*3f10*/  IADD3 R21, PT, PT, R4, 0x1, RZ ;  /* 0x0000000104157810 */ /* 0x000fe20007ffe0ff */
[----:B------:R-:W-:-:S07]  /*3f20*/  @!P2 IMAD.MOV R21, RZ, RZ, R4 ;  /* 0x000000ffff15a224 */ /* 0x000fce00078e0204 */
.L_x_56:
[----:B------:R-:W-:Y:S05]  /*3f30*/  BRA.U !UP1, `(.L_x_54) ;  /* 0x0000000109787547 */ /* 0x000fea000b800000 */
[----:B------:R-:W1:Y:S01]  /*3f40*/  LDC.64 R6, c[0x0][0x380] ;  /* 0x0000e000ff067b82 */ /* 0x000e620000000a00 */
[C---:B0-----:R-:W-:Y:S01]  /*3f50*/  IMAD.IADD R5, R22.reuse, 0x1, R13 ;  /* 0x0000000116057824 */ /* 0x041fe200078e020d */
[----:B------:R-:W-:-:S03]  /*3f60*/  LEA R8, R22, UR39, 0x2 ;  /* 0x0000002716087c11 */ /* 0x000fc6000f8e10ff */
[----:B-1----:R-:W-:Y:S02]  /*3f70*/  IMAD.WIDE.U32 R6, R5, 0x4, R6 ;  /* 0x0000000405067825 */ /* 0x002fe400078e0006 */
[----:B------:R-:W2:Y:S04]  /*3f80*/  LDL.64 R4, [R8] ;  /* 0x0000000008047983 */ /* 0x000ea80000100a00 */
[----:B------:R-:W2:Y:S01]  /*3f90*/  LDG.E R7, desc[UR36][R6.64] ;  /* 0x0000002406077981 */ /* 0x000ea2000c1e1900 */
[----:B------:R-:W-:Y:S01]  /*3fa0*/  UISETP.NE.AND UP0, UPT, UR38, 0x1, UPT ;  /* 0x000000012600788c */ /* 0x000fe2000bf05270 */
[----:B--2---:R-:W-:Y:S01]  /*3fb0*/  ISETP.NE.AND P1, PT, R4, R7, PT ;  /* 0x000000070400720c */ /* 0x004fe20003f25270 */
[----:B------:R-:W-:-:S12]  /*3fc0*/  VIADD R4, R21, 0x1 ;  /* 0x0000000115047836 */ /* 0x000fd80000000000 */
[----:B------:R-:W-:-:S05]  /*3fd0*/  @!P1 IADD3 R4, PT, PT, R21, RZ, RZ ;  /* 0x000000ff15049210 */ /* 0x000fca0007ffe0ff */
        /* <DEDUP_REMOVED lines=15> */
[----:B------:R-:W-:-:S05]  /*40d0*/  @!P1 IMAD.MOV R4, RZ, RZ, R21 ;  /* 0x000000ffff049224 */ /* 0x000fca00078e0215 */
[----:B------:R-:W-:-:S05]  /*40e0*/  MOV R21, R4 ;  /* 0x0000000400157202 */ /* 0x000fca0000000f00 */
[----:B------:R-:W-:Y:S02]  /*40f0*/  @P3 VIADD R4, R21, 0x1 ;  /* 0x0000000115043836 */ /* 0x000fe40000000000 */
[----:B------:R-:W-:-:S04]  /*4100*/  @!P2 IMAD.MOV R4, RZ, RZ, R21 ;  /* 0x000000ffff04a224 */ /* 0x000fc800078e0215 */
[----:B------:R-:W-:-:S07]  /*4110*/  @P3 IMAD.MOV.U32 R21, RZ, RZ, R4 ;  /* 0x000000ffff153224 */ /* 0x000fce00078e0004 */
.L_x_54:
[----:B------:R-:W-:Y:S01]  /*4120*/  VIADD R13, R13, 0x1 ;  /* 0x000000010d0d7836 */ /* 0x000fe20000000000 */
[----:B------:R-:W-:-:S04]  /*4130*/  VIMNMX R14, PT, PT, R21, R14, PT ;  /* 0x0000000e150e7248 */ /* 0x000fc80003fe0100 */
[----:B------:R-:W-:-:S13]  /*4140*/  ISETP.NE.AND P1, PT, R13, R20, PT ;  /* 0x000000140d00720c */ /* 0x000fda0003f25270 */
[----:B------:R-:W-:Y:S05]  /*4150*/  @P1 BRA `(.L_x_57) ;  /* 0xfffffff000dc1947 */ /* 0x000fea000383ffff */
.L_x_50:
[----:B------:R-:W-:Y:S05]  /*4160*/  BSYNC.RECONVERGENT B3 ;  /* 0x0000000000037941 */ /* 0x000fea0003800200 */
.L_x_49:
[----:B------:R-:W-:Y:S01]  /*4170*/  IADD3 R19, PT, PT, R19, R14, RZ ;  /* 0x0000000e13137210 */ /* 0x000fe20007ffe0ff */
[----:B------:R-:W-:Y:S01]  /*4180*/  VIADD R20, R12, 0x4b0 ;  /* 0x000004b00c147836 */ /* 0x000fe20000000000 */
[----:B------:R-:W-:Y:S06]  /*4190*/  @P0 BRA `(.L_x_58) ;  /* 0xfffffff000a00947 */ /* 0x000fec000383ffff */
[----:B------:R-:W-:Y:S05]  /*41a0*/  BSYNC.RECONVERGENT B2 ;  /* 0x0000000000027941 */ /* 0x000fea0003800200 */
.L_x_48:
        /* <DEDUP_REMOVED lines=8> */
.L_x_63:
[----:B-1----:R-:W-:-:S05]  /*4230*/  LEA R18, R25, UR39, 0x2 ;  /* 0x0000002719127c11 */ /* 0x002fca000f8e10ff */
[----:B0-----:R-:W2:Y:S04]  /*4240*/  LDL.128 R4, [R18] ;  /* 0x0000000012047983 */ /* 0x001ea80000100c00 */
[----:B------:R-:W3:Y:S04]  /*4250*/  LDL.128 R8, [R18+0x10] ;  /* 0x0000100012087983 */ /* 0x000ee80000100c00 */
[----:B------:R-:W4:Y:S04]  /*4260*/  LDL.128 R12, [R18+0x20] ;  /* 0x00002000120c7983 */ /* 0x000f280000100c00 */
[----:B------:R-:W5:Y:S01]  /*4270*/  LDL.128 R20, [R18+0x30] ;  /* 0x0000300012147983 */ /* 0x000f620000100c00 */
[----:B------:R-:W-:-:S05]  /*4280*/  VIADD R25, R25, 0x10 ;  /* 0x0000001019197836 */ /* 0x000fca0000000000 */
[----:B------:R-:W-:Y:S01]  /*4290*/  ISETP.NE.AND P0, PT, R25, R16, PT ;  /* 0x000000101900720c */ /* 0x000fe20003f05270 */
[----:B--2---:R1:W-:Y:S04]  /*42a0*/  STL.128 [R18+0xa0], R4 ;  /* 0x0000a00412007387 */ /* 0x0043e80000100c00 */
[----:B---3--:R1:W-:Y:S04]  /*42b0*/  STL.128 [R18+0xb0], R8 ;  /* 0x0000b00812007387 */ /* 0x0083e80000100c00 */
[----:B----4-:R1:W-:Y:S04]  /*42c0*/  STL.128 [R18+0xc0], R12 ;  /* 0x0000c00c12007387 */ /* 0x0103e80000100c00 */
[----:B-----5:R1:W-:Y:S01]  /*42d0*/  STL.128 [R18+0xd0], R20 ;  /* 0x0000d01412007387 */ /* 0x0203e20000100c00 */
[----:B------:R-:W-:Y:S05]  /*42e0*/  @P0 BRA `(.L_x_63) ;  /* 0xfffffffc00d00947 */ /* 0x000fea000383ffff */
[----:B------:R-:W-:Y:S05]  /*42f0*/  BSYNC.RECONVERGENT B3 ;  /* 0x0000000000037941 */ /* 0x000fea0003800200 */
.L_x_62:
[----:B-1----:R-:W-:-:S07]  /*4300*/  MOV R4, R16 ;  /* 0x0000001000047202 */ /* 0x002fce0000000f00 */
.L_x_61:
[----:B------:R-:W-:Y:S01]  /*4310*/  UISETP.NE.AND UP0, UPT, UR41, URZ, UPT ;  /* 0x000000ff2900728c */ /* 0x000fe2000bf05270 */
[----:B------:R-:W-:-:S08]  /*4320*/  IMAD.MOV.U32 R18, RZ, RZ, R19 ;  /* 0x000000ffff127224 */ /* 0x000fd000078e0013 */
[----:B------:R-:W-:Y:S05]  /*4330*/  BRA.U !UP0, `(.L_x_60) ;  /* 0x0000000108d87547 */ /* 0x000fea000b800000 */
[----:B------:R-:W-:Y:S02]  /*4340*/  UIADD3 UR4, UPT, UPT, UR41, -0x1, URZ ;  /* 0xffffffff29047890 */ /* 0x000fe4000fffe0ff */
[----:B------:R-:W-:Y:S02]  /*4350*/  UISETP.NE.AND UP1, UPT, UR42, URZ, UPT ;  /* 0x000000ff2a00728c */ /* 0x000fe4000bf25270 */
[----:B------:R-:W-:-:S09]  /*4360*/  UISETP.GE.U32.AND UP0, UPT, UR4, 0x7, UPT ;  /* 0x000000070400788c */ /* 0x000fd2000bf06070 */
[----:B------:R-:W-:Y:S05]  /*4370*/  BRA.U !UP0, `(.L_x_64) ;  /* 0x0000000108487547 */ /* 0x000fea000b800000 */
[----:B0-----:R-:W-:-:S05]  /*4380*/  LEA R5, R4, UR39, 0x2 ;  /* 0x0000002704057c11 */ /* 0x001fca000f8e10ff */
        /* <DEDUP_REMOVED lines=17> */
.L_x_64:
[----:B-1----:R-:W-:Y:S01]  /*44a0*/  IMAD.MOV.U32 R18, RZ, RZ, R19 ;  /* 0x000000ffff127224 */ /* 0x002fe200078e0013 */
[----:B------:R-:W-:Y:S06]  /*44b0*/  BRA.U !UP1, `(.L_x_60) ;  /* 0x0000000109787547 */ /* 0x000fec000b800000 */
[----:B------:R-:W-:Y:S02]  /*44c0*/  UIADD3 UR4, UPT, UPT, UR42, -0x1, URZ ;  /* 0xffffffff2a047890 */ /* 0x000fe4000fffe0ff */
[----:B------:R-:W-:Y:S02]  /*44d0*/  UISETP.NE.AND UP1, UPT, UR38, URZ, UPT ;  /* 0x000000ff2600728c */ /* 0x000fe4000bf25270 */
[----:B------:R-:W-:-:S09]  /*44e0*/  UISETP.GE.U32.AND UP0, UPT, UR4, 0x3, UPT ;  /* 0x000000030400788c */ /* 0x000fd2000bf06070 */
[----:B------:R-:W-:Y:S05]  /*44f0*/  BRA.U !UP0, `(.L_x_65) ;  /* 0x0000000108287547 */ /* 0x000fea000b800000 */
[----:B------:R-:W-:-:S05]  /*4500*/  LEA R9, R4, UR39, 0x2 ;  /* 0x0000002704097c11 */ /* 0x000fca000f8e10ff */
[----:B0-----:R-:W2:Y:S04]  /*4510*/  LDL R5, [R9] ;  /* 0x0000000009057983 */ /* 0x001ea80000100800 */
[----:B------:R-:W3:Y:S04]  /*4520*/  LDL R6, [R9+0x4] ;  /* 0x0000040009067983 */ /* 0x000ee80000100800 */
[----:B------:R-:W4:Y:S04]  /*4530*/  LDL R7, [R9+0x8] ;  /* 0x0000080009077983 */ /* 0x000f280000100800 */
[----:B------:R-:W5:Y:S01]  /*4540*/  LDL R8, [R9+0xc] ;  /* 0x00000c0009087983 */ /* 0x000f620000100800 */
[----:B------:R-:W-:-:S03]  /*4550*/  VIADD R4, R4, 0x4 ;  /* 0x0000000404047836 */ /* 0x000fc60000000000 */
[----:B--2---:R1:W-:Y:S04]  /*4560*/  STL [R9+0xa0], R5 ;  /* 0x0000a00509007387 */ /* 0x0043e80000100800 */
[----:B---3--:R1:W-:Y:S04]  /*4570*/  STL [R9+0xa4], R6 ;  /* 0x0000a40609007387 */ /* 0x0083e80000100800 */
[----:B----4-:R1:W-:Y:S04]  /*4580*/  STL [R9+0xa8], R7 ;  /* 0x0000a80709007387 */ /* 0x0103e80000100800 */
[----:B-----5:R1:W-:Y:S02]  /*4590*/  STL [R9+0xac], R8 ;  /* 0x0000ac0809007387 */ /* 0x0203e40000100800 */
.L_x_65:
[----:B------:R-:W-:Y:S01]  /*45a0*/  MOV R18, R19 ;  /* 0x0000001300127202 */ /* 0x000fe20000000f00 */
[----:B------:R-:W-:Y:S06]  /*45b0*/  BRA.U !UP1, `(.L_x_60) ;  /* 0x0000000109387547 */ /* 0x000fec000b800000 */
[----:B------:R-:W-:-:S05]  /*45c0*/  LEA R4, R4, UR39, 0x2 ;  /* 0x0000002704047c11 */ /* 0x000fca000f8e10ff */
[----:B01----:R-:W2:Y:S01]  /*45d0*/  LDL R5, [R4] ;  /* 0x0000000004057983 */ /* 0x003ea20000100800 */
[----:B------:R-:W-:Y:S01]  /*45e0*/  UISETP.NE.AND UP0, UPT, UR38, 0x1, UPT ;  /* 0x000000012600788c */ /* 0x000fe2000bf05270 */
[----:B------:R-:W-:Y:S02]  /*45f0*/  IMAD.MOV.U32 R18, RZ, RZ, R19 ;  /* 0x000000ffff127224 */ /* 0x000fe400078e0013 */
[----:B--2---:R2:W-:Y:S06]  /*4600*/  STL [R4+0xa0], R5 ;  /* 0x0000a00504007387 */ /* 0x0045ec0000100800 */
        /* <DEDUP_REMOVED lines=9> */
.L_x_60:
[----:B------:R-:W-:Y:S05]  /*46a0*/  BSYNC.RECONVERGENT B2 ;  /* 0x0000000000027941 */ /* 0x000fea0003800200 */
.L_x_59:
[----:B01234-:R-:W-:-:S05]  /*46b0*/  LEA R5, R3, UR39, 0x2 ;  /* 0x0000002703057c11 */ /* 0x01ffca000f8e10ff */
[----:B------:R1:W-:Y:S02]  /*46c0*/  STL [R5], R0 ;  /* 0x0000000005007387 */ /* 0x0003e40000100800 */
.L_x_47:
[----:B------:R-:W-:Y:S05]  /*46d0*/  BSYNC.RECONVERGENT B1 ;  /* 0x0000000000017941 */ /* 0x000fea0003800200 */
.L_x_46:
[----:B------:R-:W-:Y:S01]  /*46e0*/  ISETP.NE.AND P0, PT, R0, 0x2, PT ;  /* 0x000000020000780c */ /* 0x000fe20003f05270 */
[----:B------:R-:W-:-:S12]  /*46f0*/  BSSY.RECONVERGENT B1, `(.L_x_66) ;  /* 0x0000135000017945 */ /* 0x000fd80003800200 */
[----:B------:R-:W-:Y:S05]  /*4700*/  @!P0 BRA `(.L_x_67) ;  /* 0x0000001000cc8947 */ /* 0x000fea0003800000 */
[----:B------:R-:W-:Y:S01]  /*4710*/  IMAD.MOV.U32 R4, RZ, RZ, 0x2 ;  /* 0x00000002ff047424 */ /* 0x000fe200078e00ff */
[----:B------:R-:W2:Y:S01]  /*4720*/  LDCU UR4, c[0x0][0x388] ;  /* 0x00007100ff0477ac */ /* 0x000ea20008000800 */
[----:B------:R-:W-:Y:S01]  /*4730*/  HFMA2 R15, -RZ, RZ, 0, 0 ;  /* 0x00000000ff0f7431 */ /* 0x000fe200000001ff */
[----:B------:R-:W-:Y:S01]  /*4740*/  BSSY.RECONVERGENT B2, `(.L_x_68) ;  /* 0x00000dd000027945 */ /* 0x000fe20003800200 */
[----:B------:R-:W-:Y:S01]  /*4750*/  IMAD.MOV.U32 R19, RZ, RZ, RZ ;  /* 0x000000ffff137224 */ /* 0x000fe200078e00ff */
[----:B------:R3:W-:Y:S01]  /*4760*/  STL [R5], R4 ;  /* 0x0000000405007387 */ /* 0x0007e20000100800 */
[----:B--2---:R-:W-:-:S06]  /*4770*/  UIADD3 UR4, UPT, UPT, -UR4, 0x258, URZ ;  /* 0x0000025804047890 */ /* 0x004fcc000fffe1ff */
[----:B---3--:R-:W-:-:S07]  /*4780*/  IMAD.U32 R20, RZ, RZ, UR4 ;  /* 0x00000004ff147e24 */ /* 0x008fce000f8e00ff */
.L_x_78:
[----:B------:R-:W2:Y:S01]  /*4790*/  LDCU UR4, c[0x0][0x388] ;  /* 0x00007100ff0477ac */ /* 0x000ea20008000800 */
[C---:B------:R-:W-:Y:S01]  /*47a0*/  IMAD R13, R15.reuse, 0x258, RZ ;  /* 0x000002580f0d7824 */ /* 0x040fe200078e02ff */
[----:B------:R-:W-:Y:S01]  /*47b0*/  BSSY.RECONVERGENT B3, `(.L_x_69) ;  /* 0x00000d2000037945 */ /* 0x000fe20003800200 */
[----:B------:R-:W-:Y:S02]  /*47c0*/  VIADD R15, R15, 0x1 ;  /* 0x000000010f0f7836 */ /* 0x000fe40000000000 */
[----:B------:R-:W-:-:S03]  /*47d0*/  IMAD.MOV.U32 R14, RZ, RZ, 0x3e7 ;  /* 0x000003e7ff0e7424 */ /* 0x000fc600078e00ff */
[----:B------:R-:W-:Y:S01]  /*47e0*/  ISETP.NE.AND P0, PT, R15, 0x14, PT ;  /* 0x000000140f00780c */ /* 0x000fe20003f05270 */
[----:B--2---:R-:W-:-:S05]  /*47f0*/  VIADD R12, R13, -UR4 ;  /* 0x800000040d0c7c36 */ /* 0x004fca0008000000 */
[----:B------:R-:W-:-:S04]  /*4800*/  IADD3 R4, PT, PT, R12, 0x258, RZ ;  /* 0x000002580c047810 */ /* 0x000fc80007ffe0ff */
[----:B------:R-:W-:-:S13]  /*4810*/  ISETP.GE.AND P1, PT, R13, R4, PT ;  /* 0x000000040d00720c */ /* 0x000fda0003f26270 */
[----:B------:R-:W-:Y:S05]  /*4820*/  @P1 BRA `(.L_x_70) ;  /* 0x0000000c00281947 */ /* 0x000fea0003800000 */
[----:B------:R-:W-:-:S07]  /*4830*/  IMAD.MOV.U32 R14, RZ, RZ, 0x3e7 ;  /* 0x000003e7ff0e7424 */ /* 0x000fce00078e00ff */
.L_x_77:
[----:B------:R-:W-:Y:S01]  /*4840*/  UISETP.GE.U32.AND UP0, UPT, UR40, 0xf, UPT ;  /* 0x0000000f2800788c */ /* 0x000fe2000bf06070 */
[----:B------:R-:W-:Y:S02]  /*4850*/  IMAD.MOV.U32 R22, RZ, RZ, RZ ;  /* 0x000000ffff167224 */ /* 0x000fe400078e00ff */
[----:B------:R-:W-:-:S06]  /*4860*/  IMAD.MOV.U32 R21, RZ, RZ, RZ ;  /* 0x000000ffff157224 */ /* 0x000fcc00078e00ff */
[----:B------:R-:W-:Y:S05]  /*4870*/  BRA.U !UP0, `(.L_x_71) ;  /* 0x0000000508407547 */ /* 0x000fea000b800000 */
[----:B------:R-:W-:Y:S01]  /*4880*/  BSSY.RECONVERGENT B4, `(.L_x_72) ;  /* 0x000004e000047945 */ /* 0x000fe20003800200 */
[----:B------:R-:W-:Y:S01]  /*4890*/  MOV R22, RZ ;  /* 0x000000ff00167202 */ /* 0x000fe20000000f00 */
[----:B------:R-:W-:-:S07]  /*48a0*/  IMAD.MOV.U32 R21, RZ, RZ, RZ ;  /* 0x000000ffff157224 */ /* 0x000fce00078e00ff */
.L_x_73:
[----:B------:R-:W2:Y:S01]  /*48b0*/  LDC.64 R24, c[0x0][0x380] ;  /* 0x0000e000ff187b82 */ /* 0x000ea20000000a00 */
[C---:B01----:R-:W-:Y:S01]  /*48c0*/  IMAD.IADD R5, R22.reuse, 0x1, R13 ;  /* 0x0000000116057824 */ /* 0x043fe200078e020d */
[----:B------:R-:W-:-:S05]  /*48d0*/  LEA R23, R22, UR39, 0x2 ;  /* 0x0000002716177c11 */ /* 0x000fca000f8e10ff */
[----:B------:R-:W3:Y:S01]  /*48e0*/  LDL.128 R8, [R23] ;  /* 0x0000000017087983 */ /* 0x000ee20000100c00 */
[----:B--2---:R-:W-:-:S05]  /*48f0*/  IMAD.WIDE.U32 R24, R5, 0x4, R24 ;  /* 0x0000000405187825 */ /* 0x004fca00078e0018 */
[----:B------:R-:W3:Y:S04]  /*4900*/  LDG.E R5, desc[UR36][R24.64] ;  /* 0x0000002418057981 */ /* 0x000ee8000c1e1900 */
[----:B------:R-:W2:Y:S04]  /*4910*/  LDG.E R4, desc[UR36][R24.64+0x4] ;  /* 0x0000042418047981 */ /* 0x000ea8000c1e1900 */
[----:B------:R-:W4:Y:S04]  /*4920*/  LDG.E R7, desc[UR36][R24.64+0x8] ;  /* 0x0000082418077981 */ /* 0x000f28000c1e1900 */
[----:B------:R-:W5:Y:S01]  /*4930*/  LDG.E R27, desc[UR36][R24.64+0x18] ;  /* 0x00001824181b7981 */ /* 0x000f62000c1e1900 */
[----:B------:R-:W-:-:S03]  /*4940*/  VIADD R26, R21, 0x1 ;  /* 0x00000001151a7836 */ /* 0x000fc60000000000 */
[----:B------:R-:W5:Y:S01]  /*4950*/  LDG.E R28, desc[UR36][R24.64+0x2c] ;  /* 0x00002c24181c7981 */ /* 0x000f62000c1e1900 */
[----:B---3--:R-:W-:-:S03]  /*4960*/  ISETP.NE.AND P1, PT, R8, R5, PT ;  /* 0x000000050800720c */ /* 0x008fc60003f25270 */
[----:B------:R-:W3:Y:S01]  /*4970*/  LDG.E R8, desc[UR36][R24.64+0xc] ;  /* 0x00000c2418087981 */ /* 0x000ee2000c1e1900 */
[----:B--2---:R-:W-:-:S03]  /*4980*/  ISETP.NE.AND P2, PT, R9, R4, PT ;  /* 0x000000040900720c */ /* 0x004fc60003f45270 */
[----:B------:R-:W2:Y:S01]  /*4990*/  LDG.E R9, desc[UR36][R24.64+0x10] ;  /* 0x0000102418097981 */ /* 0x000ea2000c1e1900 */
[----:B----4-:R-:W-:-:S03]  /*49a0*/  ISETP.NE.AND P3, PT, R10, R7, PT ;  /* 0x000000070a00720c */ /* 0x010fc60003f65270 */
[----:B------:R-:W2:Y:S04]  /*49b0*/  LDL.128 R4, [R23+0x10] ;  /* 0x0000100017047983 */ /* 0x000ea80000100c00 */
[----:B------:R-:W4:Y:S01]  /*49c0*/  LDG.E R10, desc[UR36][R24.64+0x14] ;  /* 0x00001424180a7981 */ /* 0x000f22000c1e1900 */
[----:B------:R-:W-:-:S05]  /*49d0*/  @!P1 IMAD.MOV R26, RZ, RZ, R21 ;  /* 0x000000ffff1a9224 */ /* 0x000fca00078e0215 */
[----:B------:R-:W-:Y:S01]  /*49e0*/  IADD3 R21, PT, PT, R26, 0x1, RZ ;  /* 0x000000011a157810 */ /* 0x000fe20007ffe0ff */
[----:B------:R-:W-:Y:S01]  /*49f0*/  @!P2 IMAD.MOV R21, RZ, RZ, R26 ;  /* 0x000000ffff15a224 */ /* 0x000fe200078e021a */
[----:B---3--:R-:W-:Y:S02]  /*4a00*/  ISETP.NE.AND P6, PT, R11, R8, PT ;  /* 0x000000080b00720c */ /* 0x008fe40003fc5270 */
[----:B--2---:R-:W-:Y:S02]  /*4a10*/  ISETP.NE.AND P5, PT, R4, R9, PT ;  /* 0x000000090400720c */ /* 0x004fe40003fa5270 */
        /* <DEDUP_REMOVED lines=8> */
[----:B------:R-:W5:Y:S02]  /*4aa0*/  LDG.E R21, desc[UR36][R24.64+0x28] ;  /* 0x0000282418157981 */ /* 0x000f64000c1e1900 */
[C---:B------:R-:W-:Y:S01]  /*4ab0*/  VIADD R26, R27.reuse, 0x1 ;  /* 0x000000011b1a7836 */ /* 0x040fe20000000000 */
[----:B------:R-:W-:Y:S02]  /*4ac0*/  @!P6 IADD3 R26, PT, PT, R27, RZ, RZ ;  /* 0x000000ff1b1ae210 */ /* 0x000fe40007ffe0ff */
        /* <DEDUP_REMOVED lines=11> */
[----:B------:R-:W-:Y:S02]  /*4b80*/  VIADD R27, R8, 0x1 ;  /* 0x00000001081b7836 */ /* 0x000fe40000000000 */
[----:B------:R-:W-:-:S05]  /*4b90*/  @!P1 IMAD.MOV R27, RZ, RZ, R8 ;  /* 0x000000ffff1b9224 */ /* 0x000fca00078e0208 */
[----:B------:R-:W-:Y:S01]  /*4ba0*/  IADD3 R8, PT, PT, R27, 0x1, RZ ;  /* 0x000000011b087810 */ /* 0x000fe20007ffe0ff */
[----:B------:R-:W-:-:S04]  /*4bb0*/  @!P4 IMAD.MOV R8, RZ, RZ, R27 ;  /* 0x000000ffff08c224 */ /* 0x000fc800078e021b */
[----:B0-----:R-:W-:Y:S02]  /*4bc0*/  VIADD R23, R8, 0x1 ;  /* 0x0000000108177836 */ /* 0x001fe40000000000 */
[----:B------:R-:W-:-:S04]  /*4bd0*/  @!P3 IMAD.MOV R23, RZ, RZ, R8 ;  /* 0x000000ffff17b224 */ /* 0x000fc800078e0208 */
[C---:B------:R-:W-:Y:S01]  /*4be0*/  VIADD R8, R23.reuse, 0x1 ;  /* 0x0000000117087836 */ /* 0x040fe20000000000 */
[----:B------:R-:W-:Y:S02]  /*4bf0*/  @!P2 IADD3 R8, PT, PT, R23, RZ, RZ ;  /* 0x000000ff1708a210 */ /* 0x000fe40007ffe0ff */
[----:B------:R-:W-:-:S03]  /*4c00*/  ISETP.NE.AND P1, PT, R11, R28, PT ;  /* 0x0000001c0b00720c */ /* 0x000fc60003f25270 */
[----:B------:R-:W-:Y:S02]  /*4c10*/  VIADD R23, R8, 0x1 ;  /* 0x0000000108177836 */ /* 0x000fe40000000000 */
[----:B------:R-:W-:-:S04]  /*4c20*/  @!P6 IMAD.MOV R23, RZ, RZ, R8 ;  /* 0x000000ffff17e224 */ /* 0x000fc800078e0208 */
[----:B------:R-:W-:Y:S02]  /*4c30*/  VIADD R8, R23, 0x1 ;  /* 0x0000000117087836 */ /* 0x000fe40000000000 */
[----:B------:R-:W-:Y:S02]  /*4c40*/  @!P5 IMAD.MOV R8, RZ, RZ, R23 ;  /* 0x000000ffff08d224 */ /* 0x000fe400078e0217 */
[----:B------:R-:W-:Y:S01]  /*4c50*/  VIADD R22, R22, 0x10 ;  /* 0x0000001016167836 */ /* 0x000fe20000000000 */
[----:B--2---:R-:W-:Y:S02]  /*4c60*/  ISETP.NE.AND P2, PT, R4, R9, PT ;  /* 0x000000090400720c */ /* 0x004fe40003f45270 */
[----:B------:R-:W-:Y:S01]  /*4c70*/  IADD3 R4, PT, PT, R8, 0x1, RZ ;  /* 0x0000000108047810 */ /* 0x000fe20007ffe0ff */
[----:B------:R-:W-:Y:S01]  /*4c80*/  @!P1 IMAD.MOV R4, RZ, RZ, R8 ;  /* 0x000000ffff049224 */ /* 0x000fe200078e0208 */
[----:B---3--:R-:W-:-:S03]  /*4c90*/  ISETP.NE.AND P1, PT, R5, R26, PT ;  /* 0x0000001a0500720c */ /* 0x008fc60003f25270 */
[----:B------:R-:W-:-:S06]  /*4ca0*/  VIADD R5, R4, 0x1 ;  /* 0x0000000104057836 */ /* 0x000fcc0000000000 */
[----:B------:R-:W-:Y:S01]  /*4cb0*/  @!P2 IMAD.MOV R5, RZ, RZ, R4 ;  /* 0x000000ffff05a224 */ /* 0x000fe200078e0204 */
[----:B----4-:R-:W-:-:S03]  /*4cc0*/  ISETP.NE.AND P2, PT, R6, R21, PT ;  /* 0x000000150600720c */ /* 0x010fc60003f45270 */
[C---:B------:R-:W-:Y:S01]  /*4cd0*/  VIADD R4, R5.reuse, 0x1 ;  /* 0x0000000105047836 */ /* 0x040fe20000000000 */
[----:B------:R-:W-:-:S05]  /*4ce0*/  @!P1 IADD3 R4, PT, PT, R5, RZ, RZ ;  /* 0x000000ff05049210 */ /* 0x000fca0007ffe0ff */
[----:B------:R-:W-:Y:S01]  /*4cf0*/  VIADD R5, R4, 0x1 ;  /* 0x0000000104057836 */ /* 0x000fe20000000000 */
[----:B-----5:R-:W-:-:S03]  /*4d00*/  ISETP.NE.AND P1, PT, R7, R10, PT ;  /* 0x0000000a0700720c */ /* 0x020fc60003f25270 */
[----:B------:R-:W-:Y:S01]  /*4d10*/  @!P2 IMAD.MOV R5, RZ, RZ, R4 ;  /* 0x000000ffff05a224 */ /* 0x000fe200078e0204 */
[----:B------:R-:W-:-:S03]  /*4d20*/  ISETP.NE.AND P2, PT, R22, R16, PT ;  /* 0x000000101600720c */ /* 0x000fc60003f45270 */
[----:B------:R-:W-:-:S06]  /*4d30*/  VIADD R21, R5, 0x1 ;  /* 0x0000000105157836 */ /* 0x000fcc0000000000 */
[----:B------:R-:W-:-:S04]  /*4d40*/  @!P1 IADD3 R21, PT, PT, R5, RZ, RZ ;  /* 0x000000ff05159210 */ /* 0x000fc80007ffe0ff */
[----:B------:R-:W-:Y:S05]  /*4d50*/  @P2 BRA `(.L_x_73) ;  /* 0xfffffff800d42947 */ /* 0x000fea000383ffff */
[----:B------:R-:W-:Y:S05]  /*4d60*/  BSYNC.RECONVERGENT B4 ;  /* 0x0000000000047941 */ /* 0x000fea0003800200 */
.L_x_72:
[----:B------:R-:W-:-:S07]  /*4d70*/  IMAD.MOV.U32 R22, RZ, RZ, R16 ;  /* 0x000000ffff167224 */ /* 0x000fce00078e0010 */
.L_x_71:
[----:B------:R-:W-:-:S09]  /*4d80*/  UISETP.NE.AND UP0, UPT, UR41, URZ, UPT ;  /* 0x000000ff2900728c */ /* 0x000fd2000bf05270 */
[----:B------:R-:W-:Y:S05]  /*4d90*/  BRA.U !UP0, `(.L_x_74) ;  /* 0x0000000508bc7547 */ /* 0x000fea000b800000 */
[----:B------:R-:W-:Y:S02]  /*4da0*/  UIADD3 UR4, UPT, UPT, UR41, -0x1, URZ ;  /* 0xffffffff29047890 */ /* 0x000fe4000fffe0ff */
[----:B------:R-:W-:Y:S02]  /*4db0*/  UISETP.NE.AND UP1, UPT, UR42, URZ, UPT ;  /* 0x000000ff2a00728c */ /* 0x000fe4000bf25270 */
[----:B------:R-:W-:-:S09]  /*4dc0*/  UISETP.GE.U32.AND UP0, UPT, UR4, 0x7, UPT ;  /* 0x000000070400788c */ /* 0x000fd2000bf06070 */
[----:B------:R-:W-:Y:S05]  /*4dd0*/  BRA.U !UP0, `(.L_x_75) ;  /* 0x0000000108b07547 */ /* 0x000fea000b800000 */
[----:B------:R-:W2:Y:S01]  /*4de0*/  LDCU.64 UR4, c[0x0][0x380] ;  /* 0x00007000ff0477ac */ /* 0x000ea20008000a00 */
[----:B------:R-:W3:Y:S01]  /*4df0*/  LDC.64 R26, c[0x0][0x380] ;  /* 0x0000e000ff1a7b82 */ /* 0x000ee20000000a00 */
[C---:B------:R-:W-:Y:S01]  /*4e00*/  IADD3 R4, P1, PT, R22.reuse, R13, RZ ;  /* 0x0000000d16047210 */ /* 0x040fe20007f3e0ff */
[C---:B01----:R-:W-:Y:S01]  /*4e10*/  IMAD.IADD R5, R22.reuse, 0x1, R13 ;  /* 0x0000000116057824 */ /* 0x043fe200078e020d */
[----:B------:R-:W-:-:S03]  /*4e20*/  LEA R29, R22, UR39, 0x2 ;  /* 0x00000027161d7c11 */ /* 0x000fc6000f8e10ff */
[----:B------:R-:W-:Y:S01]  /*4e30*/  IMAD.X R7, RZ, RZ, RZ, P1 ;  /* 0x000000ffff077224 */ /* 0x000fe200008e06ff */
[----:B--2---:R-:W-:-:S04]  /*4e40*/  LEA R24, P1, R4, UR4, 0x2 ;  /* 0x0000000404187c11 */ /* 0x004fc8000f8210ff */
[----:B------:R-:W-:Y:S01]  /*4e50*/  LEA.HI.X R25, R4, UR5, R7, 0x2, P1 ;  /* 0x0000000504197c11 */ /* 0x000fe200088f1407 */
[----:B---3--:R-:W-:Y:S02]  /*4e60*/  IMAD.WIDE.U32 R26, R5, 0x4, R26 ;  /* 0x00000004051a7825 */ /* 0x008fe400078e001a */
        /* <DEDUP_REMOVED lines=13> */
[C---:B------:R-:W-:Y:S01]  /*4f40*/  VIADD R26, R21.reuse, 0x1 ;  /* 0x00000001151a7836 */ /* 0x040fe20000000000 */
[----:B------:R-:W-:Y:S02]  /*4f50*/  @!P1 IADD3 R26, PT, PT, R21, RZ, RZ ;  /* 0x000000ff151a9210 */ /* 0x000fe40007ffe0ff */
[----:B-----5:R-:W-:-:S03]  /*4f60*/  ISETP.NE.AND P1, PT, R7, R28, PT ;  /* 0x0000001c0700720c */ /* 0x020fc60003f25270 */
        /* <DEDUP_REMOVED lines=13> */
[----:B------:R-:W-:Y:S02]  /*5040*/  @!P1 IADD3 R5, PT, PT, R4, RZ, RZ ;  /* 0x000000ff04059210 */ /* 0x000fe40007ffe0ff */
[----:B------:R-:W-:-:S03]  /*5050*/  ISETP.NE.AND P1, PT, R11, R6, PT ;  /* 0x000000060b00720c */ /* 0x000fc60003f25270 */
[----:B------:R-:W-:-:S04]  /*5060*/  VIADD R4, R5, 0x1 ;  /* 0x0000000105047836 */ /* 0x000fc80000000000 */
[----:B------:R-:W-:-:S04]  /*5070*/  @!P2 IMAD.MOV R4, RZ, RZ, R5 ;  /* 0x000000ffff04a224 */ /* 0x000fc800078e0205 */
[C---:B------:R-:W-:Y:S02]  /*5080*/  VIADD R21, R4.reuse, 0x1 ;  /* 0x0000000104157836 */ /* 0x040fe40000000000 */
[----:B------:R-:W-:-:S07]  /*5090*/  @!P1 IADD3 R21, PT, PT, R4, RZ, RZ ;  /* 0x000000ff04159210 */ /* 0x000fce0007ffe0ff */
.L_x_75:
[----:B------:R-:W-:Y:S05]  /*50a0*/  BRA.U !UP1, `(.L_x_74) ;  /* 0x0000000109f87547 */ /* 0x000fea000b800000 */
[----:B------:R-:W-:Y:S02]  /*50b0*/  UIADD3 UR4, UPT, UPT, UR42, -0x1, URZ ;  /* 0xffffffff2a047890 */ /* 0x000fe4000fffe0ff */
[----:B------:R-:W-:Y:S02]  /*50c0*/  UISETP.NE.AND UP1, UPT, UR38, URZ, UPT ;  /* 0x000000ff2600728c */ /* 0x000fe4000bf25270 */
[----:B------:R-:W-:-:S09]  /*50d0*/  UISETP.GE.U32.AND UP0, UPT, UR4, 0x3, UPT ;  /* 0x000000030400788c */ /* 0x000fd2000bf06070 */
[----:B------:R-:W-:Y:S05]  /*50e0*/  BRA.U !UP0, `(.L_x_76) ;  /* 0x00000001086c7547 */ /* 0x000fea000b800000 */
[----:B------:R-:W2:Y:S01]  /*50f0*/  LDC.64 R10, c[0x0][0x380] ;  /* 0x0000e000ff0a7b82 */ /* 0x000ea20000000a00 */
[----:B------:R-:W3:Y:S01]  /*5100*/  LDCU.64 UR4, c[0x0][0x380] ;  /* 0x00007000ff0477ac */ /* 0x000ee20008000a00 */
[C---:B01----:R-:W-:Y:S01]  /*5110*/  IMAD.IADD R5, R22.reuse, 0x1, R13 ;  /* 0x0000000116057824 */ /* 0x043fe200078e020d */
[C---:B------:R-:W-:Y:S02]  /*5120*/  IADD3 R9, P1, PT, R22.reuse, R13, RZ ;  /* 0x0000000d16097210 */ /* 0x040fe40007f3e0ff */
[----:B------:R-:W-:-:S03]  /*5130*/  LEA R6, R22, UR39, 0x2 ;  /* 0x0000002716067c11 */ /* 0x000fc6000f8e10ff */
[----:B------:R-:W-:Y:S01]  /*5140*/  IMAD.X R24, RZ, RZ, RZ, P1 ;  /* 0x000000ffff187224 */ /* 0x000fe200008e06ff */
[----:B---3--:R-:W-:Y:S01]  /*5150*/  LEA R8, P1, R9, UR4, 0x2 ;  /* 0x0000000409087c11 */ /* 0x008fe2000f8210ff */
[----:B--2---:R-:W-:-:S03]  /*5160*/  IMAD.WIDE.U32 R10, R5, 0x4, R10 ;  /* 0x00000004050a7825 */ /* 0x004fc600078e000a */
[----:B------:R-:W-:Y:S01]  /*5170*/  LEA.HI.X R9, R9, UR5, R24, 0x2, P1 ;  /* 0x0000000509097c11 */ /* 0x000fe200088f1418 */
[----:B------:R-:W2:Y:S04]  /*5180*/  LDL.128 R4, [R6] ;  /* 0x0000000006047983 */ /* 0x000ea80000100c00 */
[----:B------:R-:W2:Y:S04]  /*5190*/  LDG.E R11, desc[UR36][R10.64] ;  /* 0x000000240a0b7981 */ /* 0x000ea8000c1e1900 */
[----:B------:R-:W3:Y:S04]  /*51a0*/  LDG.E R24, desc[UR36][R8.64+0x4] ;  /* 0x0000042408187981 */ /* 0x000ee8000c1e1900 */
[----:B------:R-:W4:Y:S04]  /*51b0*/  LDG.E R23, desc[UR36][R8.64+0x8] ;  /* 0x0000082408177981 */ /* 0x000f28000c1e1900 */
[----:B------:R-:W5:Y:S01]  /*51c0*/  LDG.E R26, desc[UR36][R8.64+0xc] ;  /* 0x00000c24081a7981 */ /* 0x000f62000c1e1900 */
[----:B------:R-:W-:-:S02]  /*51d0*/  IADD3 R22, PT, PT, R22, 0x4, RZ ;  /* 0x0000000416167810 */ /* 0x000fc40007ffe0ff */
[----:B--2---:R-:W-:Y:S02]  /*51e0*/  ISETP.NE.AND P1, PT, R4, R11, PT ;  /* 0x0000000b0400720c */ /* 0x004fe40003f25270 */
[----:B---3--:R-:W-:Y:S01]  /*51f0*/  ISETP.NE.AND P2, PT, R5, R24, PT ;  /* 0x000000180500720c */ /* 0x008fe20003f45270 */
[----:B------:R-:W-:-:S10]  /*5200*/  VIADD R4, R21, 0x1 ;  /* 0x0000000115047836 */ /* 0x000fd40000000000 */
[----:B------:R-:W-:Y:S01]  /*5210*/  @!P1 IMAD.MOV R4, RZ, RZ, R21 ;  /* 0x000000ffff049224 */ /* 0x000fe200078e0215 */
[----:B----4-:R-:W-:-:S04]  /*5220*/  ISETP.NE.AND P1, PT, R6, R23, PT ;  /* 0x000000170600720c */ /* 0x010fc80003f25270 */
[----:B------:R-:W-:Y:S01]  /*5230*/  IADD3 R5, PT, PT, R4, 0x1, RZ ;  /* 0x0000000104057810 */ /* 0x000fe20007ffe0ff */
[----:B------:R-:W-:Y:S01]  /*5240*/  @!P2 IMAD.MOV R5, RZ, RZ, R4 ;  /* 0x000000ffff05a224 */ /* 0x000fe200078e0204 */
[----:B-----5:R-:W-:-:S03]  /*5250*/  ISETP.NE.AND P2, PT, R7, R26, PT ;  /* 0x0000001a0700720c */ /* 0x020fc60003f45270 */
[----:B------:R-:W-:-:S04]  /*5260*/  VIADD R4, R5, 0x1 ;  /* 0x0000000105047836 */ /* 0x000fc80000000000 */
[----:B------:R-:W-:-:S04]  /*5270*/  @!P1 IMAD.MOV R4, RZ, RZ, R5 ;  /* 0x000000ffff049224 */ /* 0x000fc800078e0205 */
[----:B------:R-:W-:Y:S02]  /*5280*/  VIADD R21, R4, 0x1 ;  /* 0x0000000104157836 */ /* 0x000fe40000000000 */
[----:B------:R-:W-:-:S07]  /*5290*/  @!P2 IMAD.MOV R21, RZ, RZ, R4 ;  /* 0x000000ffff15a224 */ /* 0x000fce00078e0204 */
.L_x_76:
[----:B------:R-:W-:Y:S05]  /*52a0*/  BRA.U !UP1, `(.L_x_74) ;  /* 0x0000000109787547 */ /* 0x000fea000b800000 */
[----:B------:R-:W2:Y:S01]  /*52b0*/  LDC.64 R6, c[0x0][0x380] ;  /* 0x0000e000ff067b82 */ /* 0x000ea20000000a00 */
[C---:B01----:R-:W-:Y:S01]  /*52c0*/  IMAD.IADD R5, R22.reuse, 0x1, R13 ;  /* 0x0000000116057824 */ /* 0x043fe200078e020d */
[----:B------:R-:W-:-:S03]  /*52d0*/  LEA R8, R22, UR39, 0x2 ;  /* 0x0000002716087c11 */ /* 0x000fc6000f8e10ff */
[----:B--2---:R-:W-:Y:S02]  /*52e0*/  IMAD.WIDE.U32 R6, R5, 0x4, R6 ;  /* 0x0000000405067825 */ /* 0x004fe400078e0006 */
[----:B------:R-:W2:Y:S04]  /*52f0*/  LDL.64 R4, [R8] ;  /* 0x0000000008047983 */ /* 0x000ea80000100a00 */
[----:B------:R-:W2:Y:S01]  /*5300*/  LDG.E R7, desc[UR36][R6.64] ;  /* 0x0000002406077981 */ /* 0x000ea2000c1e1900 */
[----:B------:R-:W-:Y:S01]  /*5310*/  UISETP.NE.AND UP0, UPT, UR38, 0x1, UPT ;  /* 0x000000012600788c */ /* 0x000fe2000bf05270 */
[----:B--2---:R-:W-:Y:S01]  /*5320*/  ISETP.NE.AND P1, PT, R4, R7, PT ;  /* 0x000000070400720c */ /* 0x004fe20003f25270 */
[----:B------:R-:W-:-:S12]  /*5330*/  VIADD R4, R21, 0x1 ;  /* 0x0000000115047836 */ /* 0x000fd80000000000 */
[----:B------:R-:W-:-:S05]  /*5340*/  @!P1 IMAD.MOV R4, RZ, RZ, R21 ;  /* 0x000000ffff049224 */ /* 0x000fca00078e0215 */
[----:B------:R-:W-:Y:S01]  /*5350*/  MOV R21, R4 ;  /* 0x0000000400157202 */ /* 0x000fe20000000f00 */
        /* <DEDUP_REMOVED lines=19> */
.L_x_74:
[----:B------:R-:W-:Y:S01]  /*5490*/  VIADD R13, R13, 0x1 ;  /* 0x000000010d0d7836 */ /* 0x000fe20000000000 */
[----:B------:R-:W-:-:S04]  /*54a0*/  VIMNMX R14, PT, PT, R21, R14, PT ;  /* 0x0000000e150e7248 */ /* 0x000fc80003fe0100 */
[----:B------:R-:W-:-:S13]  /*54b0*/  ISETP.NE.AND P1, PT, R13, R20, PT ;  /* 0x000000140d00720c */ /* 0x000fda0003f25270 */
[----:B------:R-:W-:Y:S05]  /*54c0*/  @P1 BRA `(.L_x_77) ;  /* 0xfffffff000dc1947 */ /* 0x000fea000383ffff */
.L_x_70:
[----:B------:R-:W-:Y:S05]  /*54d0*/  BSYNC.RECONVERGENT B3 ;  /* 0x0000000000037941 */ /* 0x000fea0003800200 */
.L_x_69:
[----:B------:R-:W-:Y:S01]  /*54e0*/  IMAD.IADD R19, R19, 0x1, R14 ;  /* 0x0000000113137824 */ /* 0x000fe200078e020e */
[----:B------:R-:W-:Y:S01]  /*54f0*/  IADD3 R20, PT, PT, R12, 0x4b0, RZ ;  /* 0x000004b00c147810 */ /* 0x000fe20007ffe0ff */
[----:B------:R-:W-:Y:S06]  /*5500*/  @P0 BRA `(.L_x_78) ;  /* 0xfffffff000a00947 */ /* 0x000fec000383ffff */
[----:B------:R-:W-:Y:S05]  /*5510*/  BSYNC.RECONVERGENT B2 ;  /* 0x0000000000027941 */ /* 0x000fea0003800200 */
.L_x_68:
        /* <DEDUP_REMOVED lines=8> */
.L_x_83:
[----:B--2---:R-:W-:-:S05]  /*55a0*/  LEA R18, R25, UR39, 0x2 ;  /* 0x0000002719127c11 */ /* 0x004fca000f8e10ff */
[----:B01----:R-:W2:Y:S04]  /*55b0*/  LDL.128 R4, [R18] ;  /* 0x0000000012047983 */ /* 0x003ea80000100c00 */
        /* <DEDUP_REMOVED lines=11> */
.L_x_82:
[----:B--2---:R-:W-:-:S07]  /*5670*/  IMAD.MOV.U32 R4, RZ, RZ, R16 ;  /* 0x000000ffff047224 */ /* 0x004fce00078e0010 */
.L_x_81:
[----:B------:R-:W-:Y:S01]  /*5680*/  UISETP.NE.AND UP0, UPT, UR41, URZ, UPT ;  /* 0x000000ff2900728c */ /* 0x000fe2000bf05270 */
[----:B------:R-:W-:-:S08]  /*5690*/  MOV R18, R19 ;  /* 0x0000001300127202 */ /* 0x000fd00000000f00 */
[----:B------:R-:W-:Y:S05]  /*56a0*/  BRA.U !UP0, `(.L_x_80) ;  /* 0x0000000108d87547 */ /* 0x000fea000b800000 */
[----:B------:R-:W-:Y:S02]  /*56b0*/  UIADD3 UR4, UPT, UPT, UR41, -0x1, URZ ;  /* 0xffffffff29047890 */ /* 0x000fe4000fffe0ff */
[----:B------:R-:W-:Y:S02]  /*56c0*/  UISETP.NE.AND UP1, UPT, UR42, URZ, UPT ;  /* 0x000000ff2a00728c */ /* 0x000fe4000bf25270 */
[----:B------:R-:W-:-:S09]  /*56d0*/  UISETP.GE.U32.AND UP0, UPT, UR4, 0x7, UPT ;  /* 0x000000070400788c */ /* 0x000fd2000bf06070 */
[----:B------:R-:W-:Y:S05]  /*56e0*/  BRA.U !UP0, `(.L_x_84) ;  /* 0x0000000108487547 */ /* 0x000fea000b800000 */
[----:B01----:R-:W-:-:S05]  /*56f0*/  LEA R5, R4, UR39, 0x2 ;  /* 0x0000002704057c11 */ /* 0x003fca000f8e10ff */
        /* <DEDUP_REMOVED lines=17> */
.L_x_84:
[----:B--2---:R-:W-:Y:S01]  /*5810*/  IMAD.MOV.U32 R18, RZ, RZ, R19 ;  /* 0x000000ffff127224 */ /* 0x004fe200078e0013 */
[----:B------:R-:W-:Y:S06]  /*5820*/  BRA.U !UP1, `(.L_x_80) ;  /* 0x0000000109787547 */ /* 0x000fec000b800000 */
[----:B------:R-:W-:Y:S02]  /*5830*/  UIADD3 UR4, UPT, UPT, UR42, -0x1, URZ ;  /* 0xffffffff2a047890 */ /* 0x000fe4000fffe0ff */
[----:B------:R-:W-:Y:S02]  /*5840*/  UISETP.NE.AND UP1, UPT, UR38, URZ, UPT ;  /* 0x000000ff2600728c */ /* 0x000fe4000bf25270 */
[----:B------:R-:W-:-:S09]  /*5850*/  UISETP.GE.U32.AND UP0, UPT, UR4, 0x3, UPT ;  /* 0x000000030400788c */ /* 0x000fd2000bf06070 */
[----:B------:R-:W-:Y:S05]  /*5860*/  BRA.U !UP0, `(.L_x_85) ;  /* 0x0000000108287547 */ /* 0x000fea000b800000 */
[----:B------:R-:W-:-:S05]  /*5870*/  LEA R9, R4, UR39, 0x2 ;  /* 0x0000002704097c11 */ /* 0x000fca000f8e10ff */
[----:B01----:R-:W2:Y:S04]  /*5880*/  LDL R5, [R9] ;  /* 0x0000000009057983 */ /* 0x003ea80000100800 */
        /* <DEDUP_REMOVED lines=8> */
.L_x_85:
[----:B------:R-:W-:Y:S01]  /*5910*/  IMAD.MOV.U32 R18, RZ, RZ, R19 ;  /* 0x000000ffff127224 */ /* 0x000fe200078e0013 */
[----:B------:R-:W-:Y:S06]  /*5920*/  BRA.U !UP1, `(.L_x_80) ;  /* 0x0000000109387547 */ /* 0x000fec000b800000 */
[----:B------:R-:W-:-:S05]  /*5930*/  LEA R4, R4, UR39, 0x2 ;  /* 0x0000002704047c11 */ /* 0x000fca000f8e10ff */
[----:B012---:R-:W2:Y:S01]  /*5940*/  LDL R5, [R4] ;  /* 0x0000000004057983 */ /* 0x007ea20000100800 */
[----:B------:R-:W-:Y:S01]  /*5950*/  UISETP.NE.AND UP0, UPT, UR38, 0x1, UPT ;  /* 0x000000012600788c */ /* 0x000fe2000bf05270 */
[----:B------:R-:W-:Y:S02]  /*5960*/  MOV R18, R19 ;  /* 0x0000001300127202 */ /* 0x000fe40000000f00 */
[----:B--2---:R3:W-:Y:S06]  /*5970*/  STL [R4+0xa0], R5 ;  /* 0x0000a00504007387 */ /* 0x0047ec0000100800 */
[----:B------:R-:W-:Y:S05]  /*5980*/  BRA.U !UP0, `(.L_x_80) ;  /* 0x0000000108207547 */ /* 0x000fea000b800000 */
[----:B---3--:R-:W2:Y:S01]  /*5990*/  LDL R5, [R4+0x4] ;  /* 0x0000040004057983 */ /* 0x008ea20000100800 */
[----:B------:R-:W-:Y:S01]  /*59a0*/  UISETP.NE.AND UP0, UPT, UR38, 0x2, UPT ;  /* 0x000000022600788c */ /* 0x000fe2000bf05270 */
[----:B------:R-:W-:Y:S02]  /*59b0*/  IMAD.MOV.U32 R18, RZ, RZ, R19 ;  /* 0x000000ffff127224 */ /* 0x000fe400078e0013 */
[----:B--2---:R4:W-:Y:S06]  /*59c0*/  STL [R4+0xa4], R5 ;  /* 0x0000a40504007387 */ /* 0x0049ec0000100800 */
[----:B------:R-:W-:Y:S05]  /*59d0*/  BRA.U !UP0, `(.L_x_80) ;  /* 0x00000001080c7547 */ /* 0x000fea000b800000 */
[----:B----4-:R-:W2:Y:S01]  /*59e0*/  LDL R5, [R4+0x8] ;  /* 0x0000080004057983 */ /* 0x010ea20000100800 */
[----:B------:R-:W-:-:S03]  /*59f0*/  IMAD.MOV.U32 R18, RZ, RZ, R19 ;  /* 0x000000ffff127224 */ /* 0x000fc600078e0013 */
[----:B--2---:R0:W-:Y:S04]  /*5a00*/  STL [R4+0xa8], R5 ;  /* 0x0000a80504007387 */ /* 0x0041e80000100800 */
.L_x_80:
[----:B------:R-:W-:Y:S05]  /*5a10*/  BSYNC.RECONVERGENT B2 ;  /* 0x0000000000027941 */ /* 0x000fea0003800200 */
.L_x_79:
[----:B01234-:R-:W-:-:S05]  /*5a20*/  LEA R5, R3, UR39, 0x2 ;  /* 0x0000002703057c11 */ /* 0x01ffca000f8e10ff */
[----:B------:R2:W-:Y:S02]  /*5a30*/  STL [R5], R0 ;  /* 0x0000000005007387 */ /* 0x0005e40000100800 */
.L_x_67:
[----:B------:R-:W-:Y:S05]  /*5a40*/  BSYNC.RECONVERGENT B1 ;  /* 0x0000000000017941 */ /* 0x000fea0003800200 */
.L_x_66:
[----:B------:R-:W-:Y:S01]  /*5a50*/  ISETP.NE.AND P0, PT, R0, 0x3, PT ;  /* 0x000000030000780c */ /* 0x000fe20003f05270 */
[----:B------:R-:W-:-:S12]  /*5a60*/  BSSY.RECONVERGENT B1, `(.L_x_86) ;  /* 0x0000135000017945 */ /* 0x000fd80003800200 */
[----:B------:R-:W-:Y:S05]  /*5a70*/  @!P0 BRA `(.L_x_87) ;  /* 0x0000001000cc8947 */ /* 0x000fea0003800000 */
[----:B------:R-:W-:Y:S01]  /*5a80*/  IMAD.MOV.U32 R4, RZ, RZ, 0x3 ;  /* 0x00000003ff047424 */ /* 0x000fe200078e00ff */
[----:B------:R-:W3:Y:S01]  /*5a90*/  LDCU UR4, c[0x0][0x388] ;  /* 0x00007100ff0477ac */ /* 0x000ee20008000800 */
[----:B------:R-:W-:Y:S01]  /*5aa0*/  HFMA2 R19, -RZ, RZ, 0, 0 ;  /* 0x00000000ff137431 */ /* 0x000fe200000001ff */
[----:B------:R-:W-:Y:S01]  /*5ab0*/  BSSY.RECONVERGENT B2, `(.L_x_88) ;  /* 0x00000dd000027945 */ /* 0x000fe20003800200 */
[----:B------:R-:W-:Y:S01]  /*5ac0*/  IMAD.MOV.U32 R15, RZ, RZ, RZ ;  /* 0x000000ffff0f7224 */ /* 0x000fe200078e00ff */
[----:B------:R4:W-:Y:S01]  /*5ad0*/  STL [R5], R4 ;  /* 0x0000000405007387 */ /* 0x0009e20000100800 */
[----:B---3--:R-:W-:-:S06]  /*5ae0*/  UIADD3 UR4, UPT, UPT, -UR4, 0x258, URZ ;  /* 0x0000025804047890 */ /* 0x008fcc000fffe1ff */
[----:B----4-:R-:W-:-:S07]  /*5af0*/  IMAD.U32 R20, RZ, RZ, UR4 ;  /* 0x00000004ff147e24 */ /* 0x010fce000f8e00ff */
.L_x_98:
[----:B------:R-:W3:Y:S01]  /*5b00*/  LDCU UR4, c[0x0][0x388] ;  /* 0x00007100ff0477ac */ /* 0x000ee20008000800 */
[C---:B------:R-:W-:Y:S01]  /*5b10*/  IMAD R13, R15.reuse, 0x258, RZ ;  /* 0x000002580f0d7824 */ /* 0x040fe200078e02ff */
[----:B------:R-:W-:Y:S01]  /*5b20*/  BSSY.RECONVERGENT B3, `(.L_x_89) ;  /* 0x00000d2000037945 */ /* 0x000fe20003800200 */
[----:B------:R-:W-:Y:S01]  /*5b30*/  VIADD R15, R15, 0x1 ;  /* 0x000000010f0f7836 */ /* 0x000fe20000000000 */
[----:B------:R-:W-:-:S04]  /*5b40*/  MOV R14, 0x3e7 ;  /* 0x000003e7000e7802 */ /* 0x000fc80000000f00 */
[----:B------:R-:W-:Y:S01]  /*5b50*/  ISETP.NE.AND P0, PT, R15, 0x14, PT ;  /* 0x000000140f00780c */ /* 0x000fe20003f05270 */
[----:B---3--:R-:W-:-:S04]  /*5b60*/  VIADD R12, R13, -UR4 ;  /* 0x800000040d0c7c36 */ /* 0x008fc80008000000 */
[----:B------:R-:W-:-:S05]  /*5b70*/  VIADD R4, R12, 0x258 ;  /* 0x000002580c047836 */ /* 0x000fca0000000000 */
[----:B------:R-:W-:-:S13]  /*5b80*/  ISETP.GE.AND P1, PT, R13, R4, PT ;  /* 0x000000040d00720c */ /* 0x000fda0003f26270 */
[----:B------:R-:W-:Y:S05]  /*5b90*/  @P1 BRA `(.L_x_90) ;  /* 0x0000000c00281947 */ /* 0x000fea0003800000 */
[----:B------:R-:W-:-:S07]  /*5ba0*/  IMAD.MOV.U32 R14, RZ, RZ, 0x3e7 ;  /* 0x000003e7ff0e7424 */ /* 0x000fce00078e00ff */
.L_x_97:
[----:B------:R-:W-:Y:S01]  /*5bb0*/  UISETP.GE.U32.AND UP0, UPT, UR40, 0xf, UPT ;  /* 0x0000000f2800788c */ /* 0x000fe2000bf06070 */
[----:B------:R-:W-:Y:S02]  /*5bc0*/  IMAD.MOV.U32 R22, RZ, RZ, RZ ;  /* 0x000000ffff167224 */ /* 0x000fe400078e00ff */
[----:B------:R-:W-:-:S06]  /*5bd0*/  IMAD.MOV.U32 R21, RZ, RZ, RZ ;  /* 0x000000ffff157224 */ /* 0x000fcc00078e00ff */
[----:B------:R-:W-:Y:S05]  /*5be0*/  BRA.U !UP0, `(.L_x_91) ;  /* 0x0000000508407547 */ /* 0x000fea000b800000 */
[----:B------:R-:W-:Y:S01]  /*5bf0*/  BSSY.RECONVERGENT B4, `(.L_x_92) ;  /* 0x000004e000047945 */ /* 0x000fe20003800200 */
[----:B------:R-:W-:Y:S01]  /*5c00*/  IMAD.MOV.U32 R22, RZ, RZ, RZ ;  /* 0x000000ffff167224 */ /* 0x000fe200078e00ff */
[----:B------:R-:W-:-:S07]  /*5c10*/  MOV R21, RZ ;  /* 0x000000ff00157202 */ /* 0x000fce0000000f00 */
.L_x_93:
[----:B------:R-:W3:Y:S01]  /*5c20*/  LDC.64 R24, c[0x0][0x380] ;  /* 0x0000e000ff187b82 */ /* 0x000ee20000000a00 */
[C---:B012---:R-:W-:Y:S01]  /*5c30*/  IMAD.IADD R5, R22.reuse, 0x1, R13 ;  /* 0x0000000116057824 */ /* 0x047fe200078e020d */
[----:B------:R-:W-:-:S05]  /*5c40*/  LEA R23, R22, UR39, 0x2 ;  /* 0x0000002716177c11 */ /* 0x000fca000f8e10ff */
[----:B------:R-:W2:Y:S01]  /*5c50*/  LDL.128 R8, [R23] ;  /* 0x0000000017087983 */ /* 0x000ea20000100c00 */
[----:B---3--:R-:W-:-:S05]  /*5c60*/  IMAD.WIDE.U32 R24, R5, 0x4, R24 ;  /* 0x0000000405187825 */ /* 0x008fca00078e0018 */
        /* <DEDUP_REMOVED lines=14> */
[C---:B------:R-:W-:Y:S01]  /*5d50*/  VIADD R21, R26.reuse, 0x1 ;  /* 0x000000011a157836 */ /* 0x040fe20000000000 */
[----:B------:R-:W-:Y:S02]  /*5d60*/  @!P2 IADD3 R21, PT, PT, R26, RZ, RZ ;  /* 0x000000ff1a15a210 */ /* 0x000fe40007ffe0ff */
        /* <DEDUP_REMOVED lines=19> */
[----:B------:R-:W-:-:S02]  /*5ea0*/  @!P5 IMAD.MOV R8, RZ, RZ, R26 ;  /* 0x000000ffff08d224 */ /* 0x000fc400078e021a */
[----:B------:R-:W3:Y:S01]  /*5eb0*/  LDG.E R26, desc[UR36][R24.64+0x34] ;  /* 0x00003424181a7981 */ /* 0x000ee2000c1e1900 */
[----:B-----5:R-:W-:-:S03]  /*5ec0*/  ISETP.NE.AND P5, PT, R10, R21, PT ;  /* 0x000000150a00720c */ /* 0x020fc60003fa5270 */
[----:B------:R-:W4:Y:S04]  /*5ed0*/  LDG.E R21, desc[UR36][R24.64+0x38] ;  /* 0x0000382418157981 */ /* 0x000f28000c1e1900 */
[----:B------:R-:W5:Y:S01]  /*5ee0*/  LDG.E R10, desc[UR36][R24.64+0x3c] ;  /* 0x00003c24180a7981 */ /* 0x000f62000c1e1900 */
[----:B------:R-:W-:Y:S02]  /*5ef0*/  VIADD R27, R8, 0x1 ;  /* 0x00000001081b7836 */ /* 0x000fe40000000000 */
[----:B------:R-:W-:-:S04]  /*5f00*/  @!P1 IMAD.MOV R27, RZ, RZ, R8 ;  /* 0x000000ffff1b9224 */ /* 0x000fc800078e0208 */
[C---:B------:R-:W-:Y:S01]  /*5f10*/  VIADD R8, R27.reuse, 0x1 ;  /* 0x000000011b087836 */ /* 0x040fe20000000000 */
[----:B------:R-:W-:-:S05]  /*5f20*/  @!P4 IADD3 R8, PT, PT, R27, RZ, RZ ;  /* 0x000000ff1b08c210 */ /* 0x000fca0007ffe0ff */
[----:B0-----:R-:W-:Y:S02]  /*5f30*/  VIADD R23, R8, 0x1 ;  /* 0x0000000108177836 */ /* 0x001fe40000000000 */
[----:B------:R-:W-:-:S04]  /*5f40*/  @!P3 IMAD.MOV R23, RZ, RZ, R8 ;  /* 0x000000ffff17b224 */ /* 0x000fc800078e0208 */
[----:B------:R-:W-:Y:S02]  /*5f50*/  VIADD R8, R23, 0x1 ;  /* 0x0000000117087836 */ /* 0x000fe40000000000 */
[----:B------:R-:W-:Y:S01]  /*5f60*/  @!P2 IMAD.MOV R8, RZ, RZ, R23 ;  /* 0x000000ffff08a224 */ /* 0x000fe200078e0217 */
[----:B------:R-:W-:-:S04]  /*5f70*/  ISETP.NE.AND P1, PT, R11, R28, PT ;  /* 0x0000001c0b00720c */ /* 0x000fc80003f25270 */
[----:B------:R-:W-:Y:S01]  /*5f80*/  IADD3 R23, PT, PT, R8, 0x1, RZ ;  /* 0x0000000108177810 */ /* 0x000fe20007ffe0ff */
[----:B------:R-:W-:-:S04]  /*5f90*/  @!P6 IMAD.MOV R23, RZ, RZ, R8 ;  /* 0x000000ffff17e224 */ /* 0x000fc800078e0208 */
[----:B------:R-:W-:Y:S02]  /*5fa0*/  VIADD R8, R23, 0x1 ;  /* 0x0000000117087836 */ /* 0x000fe40000000000 */
[----:B------:R-:W-:Y:S02]  /*5fb0*/  @!P5 IMAD.MOV R8, RZ, RZ, R23 ;  /* 0x000000ffff08d224 */ /* 0x000fe400078e0217 */
[----:B------:R-:W-:Y:S01]  /*5fc0*/  VIADD R22, R22, 0x10 ;  /* 0x0000001016167836 */ /* 0x000fe20000000000 */
[----:B--2---:R-:W-:Y:S01]  /*5fd0*/  ISETP.NE.AND P2, PT, R4, R9, PT ;  /* 0x000000090400720c */ /* 0x004fe20003f45270 */
[C---:B------:R-:W-:Y:S01]  /*5fe0*/  VIADD R4, R8.reuse, 0x1 ;  /* 0x0000000108047836 */ /* 0x040fe20000000000 */
[----:B------:R-:W-:Y:S02]  /*5ff0*/  @!P1 IADD3 R4, PT, PT, R8, RZ, RZ ;  /* 0x000000ff08049210 */ /* 0x000fe40007ffe0ff */
        /* <DEDUP_REMOVED lines=14> */
.L_x_92:
[----:B------:R-:W-:-:S07]  /*60e0*/  IMAD.MOV.U32 R22, RZ, RZ, R16 ;  /* 0x000000ffff167224 */ /* 0x000fce00078e0010 */
.L_x_91:
[----:B------:R-:W-:-:S09]  /*60f0*/  UISETP.NE.AND UP0, UPT, UR41, URZ, UPT ;  /* 0x000000ff2900728c */ /* 0x000fd2000bf05270 */
[----:B------:R-:W-:Y:S05]  /*6100*/  BRA.U !UP0, `(.L_x_94) ;  /* 0x0000000508bc7547 */ /* 0x000fea000b800000 */
[----:B------:R-:W-:Y:S02]  /*6110*/  UIADD3 UR4, UPT, UPT, UR41, -0x1, URZ ;  /* 0xffffffff29047890 */ /* 0x000fe4000fffe0ff */
[----:B------:R-:W-:Y:S02]  /*6120*/  UISETP.NE.AND UP1, UPT, UR42, URZ, UPT ;  /* 0x000000ff2a00728c */ /* 0x000fe4000bf25270 */
[----:B------:R-:W-:-:S09]  /*6130*/  UISETP.GE.U32.AND UP0, UPT, UR4, 0x7, UPT ;  /* 0x000000070400788c */ /* 0x000fd2000bf06070 */
[----:B------:R-:W-:Y:S05]  /*6140*/  BRA.U !UP0, `(.L_x_95) ;  /* 0x0000000108b07547 */ /* 0x000fea000b800000 */
[----:B------:R-:W3:Y:S01]  /*6150*/  LDCU.64 UR4, c[0x0][0x380] ;  /* 0x00007000ff0477ac */ /* 0x000ee20008000a00 */
[----:B------:R-:W4:Y:S01]  /*6160*/  LDC.64 R26, c[0x0][0x380] ;  /* 0x0000e000ff1a7b82 */ /* 0x000f220000000a00 */
[C---:B------:R-:W-:Y:S01]  /*6170*/  IADD3 R4, P1, PT, R22.reuse, R13, RZ ;  /* 0x0000000d16047210 */ /* 0x040fe20007f3e0ff */
[C---:B012---:R-:W-:Y:S01]  /*6180*/  IMAD.IADD R5, R22.reuse, 0x1, R13 ;  /* 0x0000000116057824 */ /* 0x047fe200078e020d */
[----:B------:R-:W-:Y:S02]  /*6190*/  LEA R29, R22, UR39, 0x2 ;  /* 0x00000027161d7c11 */ /* 0x000fe4000f8e10ff */
[----:B------:R-:W-:Y:S02]  /*61a0*/  IADD3.X R7, PT, PT, RZ, RZ, RZ, P1, !PT ;  /* 0x000000ffff077210 */ /* 0x000fe40000ffe4ff */
[----:B---3--:R-:W-:-:S04]  /*61b0*/  LEA R24, P1, R4, UR4, 0x2 ;  /* 0x0000000404187c11 */ /* 0x008fc8000f8210ff */
[----:B------:R-:W-:Y:S01]  /*61c0*/  LEA.HI.X R25, R4, UR5, R7, 0x2, P1 ;  /* 0x0000000504197c11 */ /* 0x000fe200088f1407 */
[----:B----4-:R-:W-:Y:S02]  /*61d0*/  IMAD.WIDE.U32 R26, R5, 0x4, R26 ;  /* 0x00000004051a7825 */ /* 0x010fe400078e001a */
        /* <DEDUP_REMOVED lines=16> */
[C---:B------:R-:W-:Y:S01]  /*62e0*/  VIADD R21, R26.reuse, 0x1 ;  /* 0x000000011a157836 */ /* 0x040fe20000000000 */
[----:B------:R-:W-:-:S05]  /*62f0*/  @!P2 IADD3 R21, PT, PT, R26, RZ, RZ ;  /* 0x000000ff1a15a210 */ /* 0x000fca0007ffe0ff */
[----:B------:R-:W-:Y:S02]  /*6300*/  VIADD R7, R21, 0x1 ;  /* 0x0000000115077836 */ /* 0x000fe40000000000 */
[----:B------:R-:W-:Y:S01]  /*6310*/  @!P3 IMAD.MOV R7, RZ, RZ, R21 ;  /* 0x000000ffff07b224 */ /* 0x000fe200078e0215 */
[----:B------:R-:W-:Y:S02]  /*6320*/  IADD3 R22, PT, PT, R22, 0x8, RZ ;  /* 0x0000000816167810 */ /* 0x000fe40007ffe0ff */
        /* <DEDUP_REMOVED lines=12> */
[----:B------:R-:W-:Y:S02]  /*63f0*/  VIADD R21, R4, 0x1 ;  /* 0x0000000104157836 */ /* 0x000fe40000000000 */
[----:B------:R-:W-:-:S07]  /*6400*/  @!P1 IMAD.MOV R21, RZ, RZ, R4 ;  /* 0x000000ffff159224 */ /* 0x000fce00078e0204 */
.L_x_95:
[----:B------:R-:W-:Y:S05]  /*6410*/  BRA.U !UP1, `(.L_x_94) ;  /* 0x0000000109f87547 */ /* 0x000fea000b800000 */
[----:B------:R-:W-:Y:S02]  /*6420*/  UIADD3 UR4, UPT, UPT, UR42, -0x1, URZ ;  /* 0xffffffff2a047890 */ /* 0x000fe4000fffe0ff */
[----:B------:R-:W-:Y:S02]  /*6430*/  UISETP.NE.AND UP1, UPT, UR38, URZ, UPT ;  /* 0x000000ff2600728c */ /* 0x000fe4000bf25270 */
[----:B------:R-:W-:-:S09]  /*6440*/  UISETP.GE.U32.AND UP0, UPT, UR4, 0x3, UPT ;  /* 0x000000030400788c */ /* 0x000fd2000bf06070 */
[----:B------:R-:W-:Y:S05]  /*6450*/  BRA.U !UP0, `(.L_x_96) ;  /* 0x00000001086c7547 */ /* 0x000fea000b800000 */
[----:B------:R-:W3:Y:S01]  /*6460*/  LDC.64 R10, c[0x0][0x380] ;  /* 0x0000e000ff0a7b82 */ /* 0x000ee20000000a00 */
[----:B------:R-:W4:Y:S01]  /*6470*/  LDCU.64 UR4, c[0x0][0x380] ;  /* 0x00007000ff0477ac */ /* 0x000f220008000a00 */
[C---:B012---:R-:W-:Y:S01]  /*6480*/  IMAD.IADD R5, R22.reuse, 0x1, R13 ;  /* 0x0000000116057824 */ /* 0x047fe200078e020d */
[C---:B------:R-:W-:Y:S02]  /*6490*/  IADD3 R9, P1, PT, R22.reuse, R13, RZ ;  /* 0x0000000d16097210 */ /* 0x040fe40007f3e0ff */
[----:B------:R-:W-:-:S03]  /*64a0*/  LEA R6, R22, UR39, 0x2 ;  /* 0x0000002716067c11 */ /* 0x000fc6000f8e10ff */
[----:B------:R-:W-:Y:S01]  /*64b0*/  IMAD.X R24, RZ, RZ, RZ, P1 ;  /* 0x000000ffff187224 */ /* 0x000fe200008e06ff */
[----:B----4-:R-:W-:Y:S01]  /*64c0*/  LEA R8, P1, R9, UR4, 0x2 ;  /* 0x0000000409087c11 */ /* 0x010fe2000f8210ff */
[----:B---3--:R-:W-:-:S03]  /*64d0*/  IMAD.WIDE.U32 R10, R5, 0x4, R10 ;  /* 0x00000004050a7825 */ /* 0x008fc600078e000a */
        /* <DEDUP_REMOVED lines=14> */
[----:B-----5:R-:W-:-:S04]  /*65c0*/  ISETP.NE.AND P2, PT, R7, R26, PT ;  /* 0x0000001a0700720c */ /* 0x020fc80003f45270 */
[----:B------:R-:W-:-:S03]  /*65d0*/  IADD3 R4, PT, PT, R5, 0x1, RZ ;  /* 0x0000000105047810 */ /* 0x000fc60007ffe0ff */
[----:B------:R-:W-:-:S04]  /*65e0*/  @!P1 IMAD.MOV R4, RZ, RZ, R5 ;  /* 0x000000ffff049224 */ /* 0x000fc800078e0205 */
[C---:B------:R-:W-:Y:S02]  /*65f0*/  VIADD R21, R4.reuse, 0x1 ;  /* 0x0000000104157836 */ /* 0x040fe40000000000 */
[----:B------:R-:W-:-:S07]  /*6600*/  @!P2 IADD3 R21, PT, PT, R4, RZ, RZ ;  /* 0x000000ff0415a210 */ /* 0x000fce0007ffe0ff */
.L_x_96:
[----:B------:R-:W-:Y:S05]  /*6610*/  BRA.U !UP1, `(.L_x_94) ;  /* 0x0000000109787547 */ /* 0x000fea000b800000 */
[----:B------:R-:W3:Y:S01]  /*6620*/  LDC.64 R6, c[0x0][0x380] ;  /* 0x0000e000ff067b82 */ /* 0x000ee20000000a00 */
[C---:B012---:R-:W-:Y:S01]  /*6630*/  IMAD.IADD R5, R22.reuse, 0x1, R13 ;  /* 0x0000000116057824 */ /* 0x047fe200078e020d */
[----:B------:R-:W-:-:S03]  /*6640*/  LEA R8, R22, UR39, 0x2 ;  /* 0x0000002716087c11 */ /* 0x000fc6000f8e10ff */
[----:B---3--:R-:W-:Y:S02]  /*6650*/  IMAD.WIDE.U32 R6, R5, 0x4, R6 ;  /* 0x0000000405067825 */ /* 0x008fe400078e0006 */
        /* <DEDUP_REMOVED lines=26> */
.L_x_94:
[----:B------:R-:W-:Y:S02]  /*6800*/  IADD3 R13, PT, PT, R13, 0x1, RZ ;  /* 0x000000010d0d7810 */ /* 0x000fe40007ffe0ff */
[----:B------:R-:W-:Y:S02]  /*6810*/  VIMNMX R14, PT, PT, R21, R14, PT ;  /* 0x0000000e150e7248 */ /* 0x000fe40003fe0100 */
[----:B------:R-:W-:-:S13]  /*6820*/  ISETP.NE.AND P1, PT, R13, R20, PT ;  /* 0x000000140d00720c */ /* 0x000fda0003f25270 */
[----:B------:R-:W-:Y:S05]  /*6830*/  @P1 BRA `(.L_x_97) ;  /* 0xfffffff000dc1947 */ /* 0x000fea000383ffff */
.L_x_90:
[----:B------:R-:W-:Y:S05]  /*6840*/  BSYNC.RECONVERGENT B3 ;  /* 0x0000000000037941 */ /* 0x000fea0003800200 */
.L_x_89:
[----:B------:R-:W-:Y:S02]  /*6850*/  IMAD.IADD R19, R19, 0x1, R14 ;  /* 0x0000000113137824 */ /* 0x000fe400078e020e */
[----:B------:R-:W-:Y:S01]  /*6860*/  VIADD R20, R12, 0x4b0 ;  /* 0x000004b00c147836 */ /* 0x000fe20000000000 */
[----:B------:R-:W-:Y:S06]  /*6870*/  @P0 BRA `(.L_x_98) ;  /* 0xfffffff000a00947 */ /* 0x000fec000383ffff */
[----:B------:R-:W-:Y:S05]  /*6880*/  BSYNC.RECONVERGENT B2 ;  /* 0x0000000000027941 */ /* 0x000fea0003800200 */
.L_x_88:
[----:B------:R-:W-:Y:S01]  /*6890*/  ISETP.GE.AND P0, PT, R19, R18, PT ;  /* 0x000000121300720c */ /* 0x000fe20003f06270 */
[----:B------:R-:W-:-:S12]  /*68a0*/  BSSY.RECONVERGENT B2, `(.L_x_99) ;  /* 0x000004e000027945 */ /* 0x000fd80003800200 */
[----:B------:R-:W-:Y:S05]  /*68b0*/  @P0 BRA `(.L_x_100) ;  /* 0x0000000400300947 */ /* 0x000fea0003800000 */
[----:B------:R-:W-:Y:S01]  /*68c0*/  UISETP.GE.U32.AND UP0, UPT, UR40, 0xf, UPT ;  /* 0x0000000f2800788c */ /* 0x000fe2000bf06070 */
[----:B------:R-:W-:-:S08]  /*68d0*/  IMAD.MOV.U32 R4, RZ, RZ, RZ ;  /* 0x000000ffff047224 */ /* 0x000fd000078e00ff */
[----:B------:R-:W-:Y:S05]  /*68e0*/  BRA.U !UP0, `(.L_x_101) ;  /* 0x0000000108407547 */ /* 0x000fea000b800000 */
[----:B------:R-:W-:Y:S01]  /*68f0*/  HFMA2 R25, -RZ, RZ, 0, 0 ;  /* 0x00000000ff197431 */ /* 0x000fe200000001ff */
[----:B------:R-:W-:Y:S06]  /*6900*/  BSSY.RECONVERGENT B3, `(.L_x_102) ;  /* 0x000000d000037945 */ /* 0x000fec0003800200 */
.L_x_103:
[----:B0-----:R-:W-:-:S05]  /*6910*/  LEA R18, R25, UR39, 0x2 ;  /* 0x0000002719127c11 */ /* 0x001fca000f8e10ff */
[----:B012---:R-:W2:Y:S04]  /*6920*/  LDL.128 R4, [R18] ;  /* 0x0000000012047983 */ /* 0x007ea80000100c00 */
        /* <DEDUP_REMOVED lines=11> */
.L_x_102:
[----:B0-----:R-:W-:-:S07]  /*69e0*/  IMAD.MOV.U32 R4, RZ, RZ, R16 ;  /* 0x000000ffff047224 */ /* 0x001fce00078e0010 */
.L_x_101:
[----:B------:R-:W-:Y:S01]  /*69f0*/  UISETP.NE.AND UP0, UPT, UR41, URZ, UPT ;  /* 0x000000ff2900728c */ /* 0x000fe2000bf05270 */
[----:B------:R-:W-:-:S08]  /*6a00*/  IMAD.MOV.U32 R18, RZ, RZ, R19 ;  /* 0x000000ffff127224 */ /* 0x000fd000078e0013 */
[----:B------:R-:W-:Y:S05]  /*6a10*/  BRA.U !UP0, `(.L_x_100) ;  /* 0x0000000108d87547 */ /* 0x000fea000b800000 */
[----:B------:R-:W-:Y:S02]  /*6a20*/  UIADD3 UR4, UPT, UPT, UR41, -0x1, URZ ;  /* 0xffffffff29047890 */ /* 0x000fe4000fffe0ff */
[----:B------:R-:W-:Y:S02]  /*6a30*/  UISETP.NE.AND UP1, UPT, UR42, URZ, UPT ;  /* 0x000000ff2a00728c */ /* 0x000fe4000bf25270 */
[----:B------:R-:W-:-:S09]  /*6a40*/  UISETP.GE.U32.AND UP0, UPT, UR4, 0x7, UPT ;  /* 0x000000070400788c */ /* 0x000fd2000bf06070 */
[----:B------:R-:W-:Y:S05]  /*6a50*/  BRA.U !UP0, `(.L_x_104) ;  /* 0x0000000108487547 */ /* 0x000fea000b800000 */
[----:B012---:R-:W-:-:S05]  /*6a60*/  LEA R5, R4, UR39, 0x2 ;  /* 0x0000002704057c11 */ /* 0x007fca000f8e10ff */
        /* <DEDUP_REMOVED lines=8> */
[----:B------:R-:W-:-:S03]  /*6af0*/  IADD3 R4, PT, PT, R4, 0x8, RZ ;  /* 0x0000000804047810 */ /* 0x000fc60007ffe0ff */
        /* <DEDUP_REMOVED lines=8> */
.L_x_104:
[----:B0-----:R-:W-:Y:S01]  /*6b80*/  IMAD.MOV.U32 R18, RZ, RZ, R19 ;  /* 0x000000ffff127224 */ /* 0x001fe200078e0013 */
[----:B------:R-:W-:Y:S06]  /*6b90*/  BRA.U !UP1, `(.L_x_100) ;  /* 0x0000000109787547 */ /* 0x000fec000b800000 */
[----:B------:R-:W-:Y:S02]  /*6ba0*/  UIADD3 UR4, UPT, UPT, UR42, -0x1, URZ ;  /* 0xffffffff2a047890 */ /* 0x000fe4000fffe0ff */
[----:B------:R-:W-:Y:S02]  /*6bb0*/  UISETP.NE.AND UP1, UPT, UR38, URZ, UPT ;  /* 0x000000ff2600728c */ /* 0x000fe4000bf25270 */
[----:B------:R-:W-:-:S09]  /*6bc0*/  UISETP.GE.U32.AND UP0, UPT, UR4, 0x3, UPT ;  /* 0x000000030400788c */ /* 0x000fd2000bf06070 */
[----:B------:R-:W-:Y:S05]  /*6bd0*/  BRA.U !UP0, `(.L_x_105) ;  /* 0x0000000108287547 */ /* 0x000fea000b800000 */
[----:B------:R-:W-:-:S05]  /*6be0*/  LEA R9, R4, UR39, 0x2 ;  /* 0x0000002704097c11 */ /* 0x000fca000f8e10ff */
[----:B-12---:R-:W2:Y:S04]  /*6bf0*/  LDL R5, [R9] ;  /* 0x0000000009057983 */ /* 0x006ea80000100800 */
        /* <DEDUP_REMOVED lines=8> */
.L_x_105:
        /* <DEDUP_REMOVED lines=16> */
.L_x_100:
[----:B------:R-:W-:Y:S05]  /*6d80*/  BSYNC.RECONVERGENT B2 ;  /* 0x0000000000027941 */ /* 0x000fea0003800200 */
.L_x_99:
[----:B01234-:R-:W-:-:S05]  /*6d90*/  LEA R5, R3, UR39, 0x2 ;  /* 0x0000002703057c11 */ /* 0x01ffca000f8e10ff */
[----:B------:R3:W-:Y:S02]  /*6da0*/  STL [R5], R0 ;  /* 0x0000000005007387 */ /* 0x0007e40000100800 */
.L_x_87:
[----:B------:R-:W-:Y:S05]  /*6db0*/  BSYNC.RECONVERGENT B1 ;  /* 0x0000000000017941 */ /* 0x000fea0003800200 */
.L_x_86:
[----:B------:R-:W4:Y:S01]  /*6dc0*/  LDCU UR4, c[0x0][0x388] ;  /* 0x00007100ff0477ac */ /* 0x000f220008000800 */
[----:B------:R-:W-:-:S05]  /*6dd0*/  VIADD R3, R3, 0x1 ;  /* 0x0000000103037836 */ /* 0x000fca0000000000 */
[----:B----4-:R-:W-:-:S13]  /*6de0*/  ISETP.NE.AND P0, PT, R3, UR4, PT ;  /* 0x0000000403007c0c */ /* 0x010fda000bf05270 */
[----:B------:R-:W-:Y:S05]  /*6df0*/  @P0 BRA `(.L_x_106) ;  /* 0xffffffb0007c0947 */ /* 0x000fea000383ffff */
[----:B------:R-:W-:Y:S05]  /*6e00*/  BSYNC.RECONVERGENT B0 ;  /* 0x0000000000007941 */ /* 0x000fea0003800200 */
.L_x_25:
[----:B------:R-:W4:Y:S01]  /*6e10*/  LDCU UR4, c[0x0][0x38c] ;  /* 0x00007180ff0477ac */ /* 0x000f220008000800 */
[----:B------:R-:W-:-:S04]  /*6e20*/  IADD3 R2, PT, PT, R2, 0x1, RZ ;  /* 0x0000000102027810 */ /* 0x000fc80007ffe0ff */
[----:B----4-:R-:W-:-:S13]  /*6e30*/  ISETP.NE.AND P0, PT, R2, UR4, PT ;  /* 0x0000000402007c0c */ /* 0x010fda000bf05270 */
[----:B------:R-:W-:Y:S05]  /*6e40*/  @!P0 EXIT ;  /* 0x000000000000894d */ /* 0x000fea0003800000 */
[----:B------:R-:W-:Y:S05]  /*6e50*/  BRA `(.L_x_107) ;  /* 0xffffffa800e07947 */ /* 0x000fea000383ffff */
.L_x_16:
[C---:B------:R-:W-:Y:S02]  /*6e60*/  ISETP.GE.U32.AND P0, PT, R0.reuse, 0x4, PT ;  /* 0x000000040000780c */ /* 0x040fe40003f06070 */
[----:B------:R-:W-:-:S11]  /*6e70*/  LOP3.LUT R18, R0, 0x3, RZ, 0xc0, !PT ;  /* 0x0000000300127812 */ /* 0x000fd600078ec0ff */
[----:B------:R-:W-:Y:S05]  /*6e80*/  @!P0 BRA `(.L_x_108) ;  /* 0x0000000000988947 */ /* 0x000fea0003800000 */
[----:B------:R-:W-:Y:S01]  /*6e90*/  BSSY.RECONVERGENT B6, `(.L_x_108) ;  /* 0x0000025000067945 */ /* 0x000fe20003800200 */
[----:B------:R-:W-:Y:S01]  /*6ea0*/  LOP3.LUT R17, R0, 0x7ffffffc, RZ, 0xc0, !PT ;  /* 0x7ffffffc00117812 */ /* 0x000fe200078ec0ff */
[----:B------:R-:W-:-:S07]  /*6eb0*/  IMAD.MOV.U32 R16, RZ, RZ, RZ ;  /* 0x000000ffff107224 */ /* 0x000fce00078e00ff */
.L_x_113:
[----:B------:R-:W-:Y:S01]  /*6ec0*/  MOV R2, 0x0 ;  /* 0x0000000000027802 */ /* 0x000fe20000000f00 */
[----:B------:R-:W0:Y:S01]  /*6ed0*/  LDCU.64 UR4, c[0x4][0x10] ;  /* 0x01000200ff0477ac */ /* 0x000e220008000a00 */
[----:B------:R-:W-:Y:S01]  /*6ee0*/  VIADD R16, R16, 0x4 ;  /* 0x0000000410107836 */ /* 0x000fe20000000000 */
[----:B------:R-:W-:Y:S01]  /*6ef0*/  CS2R R6, SRZ ;  /* 0x0000000000067805 */ /* 0x000fe2000001ff00 */
[----:B------:R1:W2:Y:S03]  /*6f00*/  LDC.64 R8, c[0x4][R2] ;  /* 0x0100000002087b82 */ /* 0x0002a60000000a00 */
[----:B------:R-:W-:-:S04]  /*6f10*/  ISETP.NE.AND P0, PT, R16, R17, PT ;  /* 0x000000111000720c */ /* 0x000fc80003f05270 */
[----:B------:R-:W-:Y:S01]  /*6f20*/  P2R R19, PR, RZ, 0x1 ;  /* 0x00000001ff137803 */ /* 0x000fe20000000000 */
[----:B0-----:R-:W-:Y:S01]  /*6f30*/  IMAD.U32 R4, RZ, RZ, UR4 ;  /* 0x00000004ff047e24 */ /* 0x001fe2000f8e00ff */
[----:B-1----:R-:W-:-:S07]  /*6f40*/  MOV R5, UR5 ;  /* 0x0000000500057c02 */ /* 0x002fce0008000f00 */
[----:B------:R-:W-:-:S07]  /*6f50*/  LEPC R20, `(.L_x_109) ;  /* 0x000000001014794e */ /* 0x000fce0000000000 */
[----:B--2---:R-:W-:Y:S05]  /*6f60*/  CALL.ABS.NOINC R8 ;  /* 0x0000000008007343 */ /* 0x004fea0003c00000 */
.L_x_109:
[----:B------:R0:W1:Y:S01]  /*6f70*/  LDC.64 R8, c[0x4][R2] ;  /* 0x0100000002087b82 */ /* 0x0000620000000a00 */
[----:B------:R-:W2:Y:S01]  /*6f80*/  LDCU.64 UR4, c[0x4][0x10] ;  /* 0x01000200ff0477ac */ /* 0x000ea20008000a00 */
[----:B------:R-:W-:Y:S01]  /*6f90*/  CS2R R6, SRZ ;  /* 0x0000000000067805 */ /* 0x000fe2000001ff00 */
[----:B--2---:R-:W-:Y:S02]  /*6fa0*/  IMAD.U32 R4, RZ, RZ, UR4 ;  /* 0x00000004ff047e24 */ /* 0x004fe4000f8e00ff */
[----:B0-----:R-:W-:-:S07]  /*6fb0*/  IMAD.U32 R5, RZ, RZ, UR5 ;  /* 0x00000005ff057e24 */ /* 0x001fce000f8e00ff */
[----:B------:R-:W-:-:S07]  /*6fc0*/  LEPC R20, `(.L_x_110) ;  /* 0x000000001014794e */ /* 0x000fce0000000000 */
[----:B-1----:R-:W-:Y:S05]  /*6fd0*/  CALL.ABS.NOINC R8 ;  /* 0x0000000008007343 */ /* 0x002fea0003c00000 */
.L_x_110:
[----:B------:R0:W1:Y:S01]  /*6fe0*/  LDC.64 R8, c[0x4][R2] ;  /* 0x0100000002087b82 */ /* 0x0000620000000a00 */
[----:B------:R-:W2:Y:S01]  /*6ff0*/  LDCU.64 UR4, c[0x4][0x10] ;  /* 0x01000200ff0477ac */ /* 0x000ea20008000a00 */
[----:B------:R-:W-:Y:S01]  /*7000*/  CS2R R6, SRZ ;  /* 0x0000000000067805 */ /* 0x000fe2000001ff00 */
[----:B--2---:R-:W-:Y:S01]  /*7010*/  IMAD.U32 R4, RZ, RZ, UR4 ;  /* 0x00000004ff047e24 */ /* 0x004fe2000f8e00ff */
[----:B0-----:R-:W-:-:S07]  /*7020*/  MOV R5, UR5 ;  /* 0x0000000500057c02 */ /* 0x001fce0008000f00 */
[----:B------:R-:W-:-:S07]  /*7030*/  LEPC R20, `(.L_x_111) ;  /* 0x000000001014794e */ /* 0x000fce0000000000 */
[----:B-1----:R-:W-:Y:S05]  /*7040*/  CALL.ABS.NOINC R8 ;  /* 0x0000000008007343 */ /* 0x002fea0003c00000 */
.L_x_111:
[----:B------:R-:W0:Y:S01]  /*7050*/  LDC.64 R2, c[0x4][R2] ;  /* 0x0100000002027b82 */ /* 0x000e220000000a00 */
[----:B------:R-:W1:Y:S01]  /*7060*/  LDCU.64 UR4, c[0x4][0x10] ;  /* 0x01000200ff0477ac */ /* 0x000e620008000a00 */
[----:B------:R-:W-:Y:S01]  /*7070*/  CS2R R6, SRZ ;  /* 0x0000000000067805 */ /* 0x000fe2000001ff00 */
[----:B-1----:R-:W-:Y:S02]  /*7080*/  IMAD.U32 R4, RZ, RZ, UR4 ;  /* 0x00000004ff047e24 */ /* 0x002fe4000f8e00ff */
[----:B------:R-:W-:-:S07]  /*7090*/  IMAD.U32 R5, RZ, RZ, UR5 ;  /* 0x00000005ff057e24 */ /* 0x000fce000f8e00ff */
[----:B------:R-:W-:-:S07]  /*70a0*/  LEPC R20, `(.L_x_112) ;  /* 0x000000001014794e */ /* 0x000fce0000000000 */
[----:B0-----:R-:W-:Y:S05]  /*70b0*/  CALL.ABS.NOINC R2 ;  /* 0x0000000002007343 */ /* 0x001fea0003c00000 */
.L_x_112:
[----:B------:R-:W-:-:S13]  /*70c0*/  ISETP.NE.AND P6, PT, R19, RZ, PT ;  /* 0x000000ff1300720c */ /* 0x000fda0003fc5270 */
[----:B------:R-:W-:Y:S05]  /*70d0*/  @P6 BRA `(.L_x_113) ;  /* 0xfffffffc00786947 */ /* 0x000fea000383ffff */
[----:B------:R-:W-:Y:S05]  /*70e0*/  BSYNC.RECONVERGENT B6 ;  /* 0x0000000000067941 */ /* 0x000fea0003800200 */
.L_x_108:
[----:B------:R-:W-:-:S13]  /*70f0*/  ISETP.NE.AND P0, PT, R18, RZ, PT ;  /* 0x000000ff1200720c */ /* 0x000fda0003f05270 */
[----:B------:R-:W-:Y:S05]  /*7100*/  @!P0 EXIT ;  /* 0x000000000000894d */ /* 0x000fea0003800000 */
[----:B------:R-:W-:-:S07]  /*7110*/  IMAD.MOV.U32 R17, RZ, RZ, RZ ;  /* 0x000000ffff117224 */ /* 0x000fce00078e00ff */
.L_x_115:
[----:B------:R-:W-:Y:S01]  /*7120*/  MOV R0, 0x0 ;  /* 0x0000000000007802 */ /* 0x000fe20000000f00 */
[----:B------:R-:W0:Y:S01]  /*7130*/  LDCU.64 UR4, c[0x4][0x10] ;  /* 0x01000200ff0477ac */ /* 0x000e220008000a00 */
[----:B------:R-:W-:Y:S02]  /*7140*/  IADD3 R17, PT, PT, R17, 0x1, RZ ;  /* 0x0000000111117810 */ /* 0x000fe40007ffe0ff */
[----:B------:R-:W-:Y:S01]  /*7150*/  CS2R R6, SRZ ;  /* 0x0000000000067805 */ /* 0x000fe2000001ff00 */
[----:B------:R1:W2:Y:S01]  /*7160*/  LDC.64 R2, c[0x4][R0] ;  /* 0x0100000000027b82 */ /* 0x0002a20000000a00 */
[----:B------:R-:W-:-:S04]  /*7170*/  ISETP.NE.AND P0, PT, R17, R18, PT ;  /* 0x000000121100720c */ /* 0x000fc80003f05270 */
[----:B------:R-:W-:Y:S01]  /*7180*/  P2R R16, PR, RZ, 0x1 ;  /* 0x00000001ff107803 */ /* 0x000fe20000000000 */
[----:B0-----:R-:W-:Y:S02]  /*7190*/  IMAD.U32 R4, RZ, RZ, UR4 ;  /* 0x00000004ff047e24 */ /* 0x001fe4000f8e00ff */
[----:B-1----:R-:W-:-:S07]  /*71a0*/  IMAD.U32 R5, RZ, RZ, UR5 ;  /* 0x00000005ff057e24 */ /* 0x002fce000f8e00ff */
[----:B------:R-:W-:-:S07]  /*71b0*/  LEPC R20, `(.L_x_114) ;  /* 0x000000001014794e */ /* 0x000fce0000000000 */
[----:B--2---:R-:W-:Y:S05]  /*71c0*/  CALL.ABS.NOINC R2 ;  /* 0x0000000002007343 */ /* 0x004fea0003c00000 */
.L_x_114:
[----:B------:R-:W-:-:S13]  /*71d0*/  ISETP.NE.AND P6, PT, R16, RZ, PT ;  /* 0x000000ff1000720c */ /* 0x000fda0003fc5270 */
[----:B------:R-:W-:Y:S05]  /*71e0*/  @P6 BRA `(.L_x_115) ;  /* 0xfffffffc00cc6947 */ /* 0x000fea000383ffff */
[----:B------:R-:W-:Y:S05]  /*71f0*/  EXIT ;  /* 0x000000000000794d */ /* 0x000fea0003800000 */
.L_x_116:
[----:B------:R-:W-:-:S00]  /*7200*/  BRA `(.L_x_116) ;  /* 0xfffffffc00fc7947 */ /* 0x000fc0000383ffff */
[----:B------:R-:W-:-:S00]  /*7210*/  NOP ;  /* 0x0000000000007918 */ /* 0x000fc00000000000 */
        /* <DEDUP_REMOVED lines=14> */
.L_x_117:


//--------------------- .nv.global.init           --------------------------
	.section	.nv.global.init,"aw",@progbits
.nv.global.init:
	.type		$str,@object
	.size		$str,(.L_1 - $str)
$str:
        /*0000*/ 	.byte	0x0a, 0x62, 0x65, 0x73, 0x74, 0x4e, 0x65, 0x69, 0x67, 0x68, 0x62, 0x6f, 0x72, 0x0a, 0x00
.L_1:


//--------------------- .nv.shared.reserved.0     --------------------------
	.section	.nv.shared.reserved.0,"aw",@nobits
	.weak		__nv_reservedSMEM_offset_0_alias
	.size		__nv_reservedSMEM_offset_0_alias, 0, 64
	.other		__nv_reservedSMEM_offset_0_alias,@"STO_CUDA_RESERVED_SHARED STV_DEFAULT"
__nv_reservedSMEM_offset_0_alias:
	.zero		0
	.zero		64


//--------------------- .nv.global                --------------------------
	.section	.nv.global,"aw",@nobits
	.align	8
.nv.global:
	.type		test,@object
	.size		test,(.L_0 - test)
test:
	.zero		16
.L_0:


//--------------------- .nv.constant0._Z15patternBarchingPKiii --------------------------
	.section	.nv.constant0._Z15patternBarchingPKiii,"a",@progbits
	.sectionflags	@""
	.align	4
.nv.constant0._Z15patternBarchingPKiii:
	.zero		912


//--------------------- SYMBOLS --------------------------

	.type		.nv.reservedSmem.offset0,@object
	.size		.nv.reservedSmem.offset0,0x4
	.type		vprintf,@function
